// auto-generated by cutlass_sweep.gemm — config: {"arch": "sm_90", "cluster_m": 8, "cluster_n": 1, "dtype": "e5m2", "dtype_b": "e5m2", "layout": "nt", "stages": 0, "tile_k": 64, "tile_m": 128, "tile_n": 128}
#include "cutlass/cutlass.h"
#include "cutlass/gemm/collective/collective_builder.hpp"
#include "cutlass/gemm/device/gemm_universal_adapter.h"
#include "cutlass/gemm/kernel/gemm_universal.hpp"
#include "cutlass/epilogue/collective/collective_builder.hpp"

using ElemA = cutlass::float_e5m2_t;
using ElemB = cutlass::float_e5m2_t;
using ElemCD = cutlass::float_e5m2_t;
using Acc  = float;
using TileShape    = cute::Shape<cute::_128, cute::_128, cute::_64>;
using ClusterShape = cute::Shape<cute::_8, cute::_1, cute::_1>;

using CollectiveEpilogue = typename cutlass::epilogue::collective::CollectiveBuilder<
    cutlass::arch::Sm90, cutlass::arch::OpClassTensorOp,
    TileShape, ClusterShape,
    cutlass::epilogue::collective::EpilogueTileAuto,
    Acc, Acc,
    ElemCD, cutlass::layout::RowMajor, 128 / cutlass::sizeof_bits<ElemCD>::value,
    ElemCD, cutlass::layout::RowMajor, 128 / cutlass::sizeof_bits<ElemCD>::value,
    cutlass::epilogue::collective::EpilogueScheduleAuto
  >::CollectiveOp;

using CollectiveMainloop = typename cutlass::gemm::collective::CollectiveBuilder<
    cutlass::arch::Sm90, cutlass::arch::OpClassTensorOp,
    ElemA, cutlass::layout::RowMajor, 128 / cutlass::sizeof_bits<ElemA>::value,
    ElemB, cutlass::layout::ColumnMajor, 128 / cutlass::sizeof_bits<ElemB>::value,
    Acc,
    TileShape, ClusterShape,
    cutlass::gemm::collective::StageCountAutoCarveout<static_cast<int>(sizeof(typename CollectiveEpilogue::SharedStorage))>,
    cutlass::gemm::collective::KernelScheduleAuto
  >::CollectiveOp;

using GemmKernel = cutlass::gemm::kernel::GemmUniversal<
    cute::Shape<int,int,int,int>,
    CollectiveMainloop,
    CollectiveEpilogue
>;
using Gemm = cutlass::gemm::device::GemmUniversalAdapter<GemmKernel>;

// Force the device kernel symbol into the cubin without needing a host main.
auto* _anchor = &cutlass::device_kernel<GemmKernel>;


// ===== COMPILED SASS (sm_90a) =====

	.target	sm_90a

	.elftype	@"ET_EXEC"


//--------------------- .note.nv.tkinfo           --------------------------
	.section	.note.nv.tkinfo,"",@"SHT_NOTE"
	.sectionflags	@"SHF_NOTE_NV_TKINFO"
	.tkinfo
        /*0018*/ 	.word	0x00000002
        /*0030*/ 	.string	""
        /*0030*/ 	.string	"ptxas"
        /*0030*/ 	.string	"Cuda compilation tools, release 13.0, V13.0.88"
        /*0030*/ 	.string	"Build cuda_13.0.r13.0/compiler.36424714_0"
        /*0030*/ 	.string	"-arch sm_90a -m 64 "



//--------------------- .note.nv.cuinfo           --------------------------
	.section	.note.nv.cuinfo,"",@"SHT_NOTE"
	.sectionflags	@"SHF_NOTE_NV_CUINFO"
        /*0018*/ 	.short	0x0002
        /*001a*/ 	.short	0x005a
        /*001c*/ 	.short	0x0082
	.zero		2


//--------------------- .nv.info                  --------------------------
	.section	.nv.info,"",@"SHT_CUDA_INFO"
	.align	4


	//----- nvinfo : EIATTR_REGCOUNT
	.align		4
        /*0000*/ 	.byte	0x04, 0x2f
        /*0002*/ 	.short	(.L_12 - .L_11)
	.align		4
.L_11:
        /*0004*/ 	.word	index@(_ZN7cutlass13device_kernelINS_4gemm6kernel13GemmUniversalIN4cute5tupleIJiiiiEEENS1_10collective13CollectiveMmaINS1_37MainloopSm90TmaGmmaWarpSpecializedFP8ILi14ENS5_IJNS4_1CILi8EEENSA_ILi1EEESC_EEENS1_35KernelTmaWarpSpecializedCooperativeEEENS5_IJNSA_ILi128EEESG_NSA_ILi64EEEEEENS_12float_e5m2_tENS5_IJlSC_lEEESJ_SK_NS4_8TiledMMAINS4_8MMA_AtomIJNS4_4SM904GMMA31MMA_64x128x32_F32E5M2E5M2_SS_TNILNSO_7ScaleInE1ELSQ_1EEEEEENS4_6LayoutINS5_IJNSA_ILi2EEESC_SC_EEENS5_IJSC_NSA_ILi0EEESW_EEEEENS5_IJNS4_10UnderscoreESZ_SZ_EEEEENS4_13SM90_TMA_LOADENS4_14ComposedLayoutINS4_7SwizzleILi2ELi4ELi3EEENS4_18smem_ptr_flag_bitsILi8EEENST_INS5_IJSB_SH_EEENS5_IJSH_SC_EEEEEEEvNS4_8identityENS4_23SM90_TMA_LOAD_MULTICASTES1B_vS1C_EENS_8epilogue10collective6detail29Sm90TmaWarpSpecializedAdapterINS1G_15DefaultEpilogueISJ_SK_SK_NS1F_6thread17LinearCombinationISJ_Li1EffLNS1K_9ScaleType4KindE0ELNS_15FloatRoundStyleE2ESJ_EENS1_15EpilogueDefaultEEEEEvvEEEEvNT_6ParamsE)
        /*0008*/ 	.word	0x000000a8


	//----- nvinfo : EIATTR_FRAME_SIZE
	.align		4
.L_12:
        /*000c*/ 	.byte	0x04, 0x11
        /*000e*/ 	.short	(.L_14 - .L_13)
	.align		4
.L_13:
        /*0010*/ 	.word	index@(_ZN7cutlass13device_kernelINS_4gemm6kernel13GemmUniversalIN4cute5tupleIJiiiiEEENS1_10collective13CollectiveMmaINS1_37MainloopSm90TmaGmmaWarpSpecializedFP8ILi14ENS5_IJNS4_1CILi8EEENSA_ILi1EEESC_EEENS1_35KernelTmaWarpSpecializedCooperativeEEENS5_IJNSA_ILi128EEESG_NSA_ILi64EEEEEENS_12float_e5m2_tENS5_IJlSC_lEEESJ_SK_NS4_8TiledMMAINS4_8MMA_AtomIJNS4_4SM904GMMA31MMA_64x128x32_F32E5M2E5M2_SS_TNILNSO_7ScaleInE1ELSQ_1EEEEEENS4_6LayoutINS5_IJNSA_ILi2EEESC_SC_EEENS5_IJSC_NSA_ILi0EEESW_EEEEENS5_IJNS4_10UnderscoreESZ_SZ_EEEEENS4_13SM90_TMA_LOADENS4_14ComposedLayoutINS4_7SwizzleILi2ELi4ELi3EEENS4_18smem_ptr_flag_bitsILi8EEENST_INS5_IJSB_SH_EEENS5_IJSH_SC_EEEEEEEvNS4_8identityENS4_23SM90_TMA_LOAD_MULTICASTES1B_vS1C_EENS_8epilogue10collective6detail29Sm90TmaWarpSpecializedAdapterINS1G_15DefaultEpilogueISJ_SK_SK_NS1F_6thread17LinearCombinationISJ_Li1EffLNS1K_9ScaleType4KindE0ELNS_15FloatRoundStyleE2ESJ_EENS1_15EpilogueDefaultEEEEEvvEEEEvNT_6ParamsE)
        /*0014*/ 	.word	0x00000000


	//----- nvinfo : EIATTR_MIN_STACK_SIZE
	.align		4
.L_14:
        /*0018*/ 	.byte	0x04, 0x12
        /*001a*/ 	.short	(.L_16 - .L_15)
	.align		4
.L_15:
        /*001c*/ 	.word	index@(_ZN7cutlass13device_kernelINS_4gemm6kernel13GemmUniversalIN4cute5tupleIJiiiiEEENS1_10collective13CollectiveMmaINS1_37MainloopSm90TmaGmmaWarpSpecializedFP8ILi14ENS5_IJNS4_1CILi8EEENSA_ILi1EEESC_EEENS1_35KernelTmaWarpSpecializedCooperativeEEENS5_IJNSA_ILi128EEESG_NSA_ILi64EEEEEENS_12float_e5m2_tENS5_IJlSC_lEEESJ_SK_NS4_8TiledMMAINS4_8MMA_AtomIJNS4_4SM904GMMA31MMA_64x128x32_F32E5M2E5M2_SS_TNILNSO_7ScaleInE1ELSQ_1EEEEEENS4_6LayoutINS5_IJNSA_ILi2EEESC_SC_EEENS5_IJSC_NSA_ILi0EEESW_EEEEENS5_IJNS4_10UnderscoreESZ_SZ_EEEEENS4_13SM90_TMA_LOADENS4_14ComposedLayoutINS4_7SwizzleILi2ELi4ELi3EEENS4_18smem_ptr_flag_bitsILi8EEENST_INS5_IJSB_SH_EEENS5_IJSH_SC_EEEEEEEvNS4_8identityENS4_23SM90_TMA_LOAD_MULTICASTES1B_vS1C_EENS_8epilogue10collective6detail29Sm90TmaWarpSpecializedAdapterINS1G_15DefaultEpilogueISJ_SK_SK_NS1F_6thread17LinearCombinationISJ_Li1EffLNS1K_9ScaleType4KindE0ELNS_15FloatRoundStyleE2ESJ_EENS1_15EpilogueDefaultEEEEEvvEEEEvNT_6ParamsE)
        /*0020*/ 	.word	0x00000000
.L_16:


//--------------------- .nv.compat                --------------------------
	.section	.nv.compat,"",@"SHT_CUDA_COMPAT_INFO"
	.align	4
        /*0000*/ 	.byte	0x02, 0x09, 0x01, 0x00, 0x02, 0x02, 0x04, 0x00, 0x02, 0x05, 0x05, 0x00, 0x03, 0x07, 0x01, 0x01
        /*0010*/ 	.byte	0x02, 0x03, 0x01, 0x00, 0x02, 0x06, 0x01, 0x00, 0x04, 0x0b, 0x08, 0x00, 0x00, 0x00, 0x00, 0x00
        /*0020*/ 	.byte	0x00, 0x00, 0x00, 0x00


//--------------------- .nv.info._ZN7cutlass13device_kernelINS_4gemm6kernel13GemmUniversalIN4cute5tupleIJiiiiEEENS1_10collective13CollectiveMmaINS1_37MainloopSm90TmaGmmaWarpSpecializedFP8ILi14ENS5_IJNS4_1CILi8EEENSA_ILi1EEESC_EEENS1_35KernelTmaWarpSpecializedCooperativeEEENS5_IJNSA_ILi128EEESG_NSA_ILi64EEEEEENS_12float_e5m2_tENS5_IJlSC_lEEESJ_SK_NS4_8TiledMMAINS4_8MMA_AtomIJNS4_4SM904GMMA31MMA_64x128x32_F32E5M2E5M2_SS_TNILNSO_7ScaleInE1ELSQ_1EEEEEENS4_6LayoutINS5_IJNSA_ILi2EEESC_SC_EEENS5_IJSC_NSA_ILi0EEESW_EEEEENS5_IJNS4_10UnderscoreESZ_SZ_EEEEENS4_13SM90_TMA_LOADENS4_14ComposedLayoutINS4_7SwizzleILi2ELi4ELi3EEENS4_18smem_ptr_flag_bitsILi8EEENST_INS5_IJSB_SH_EEENS5_IJSH_SC_EEEEEEEvNS4_8identityENS4_23SM90_TMA_LOAD_MULTICASTES1B_vS1C_EENS_8epilogue10collective6detail29Sm90TmaWarpSpecializedAdapterINS1G_15DefaultEpilogueISJ_SK_SK_NS1F_6thread17LinearCombinationISJ_Li1EffLNS1K_9ScaleType4KindE0ELNS_15FloatRoundStyleE2ESJ_EENS1_15EpilogueDefaultEEEEEvvEEEEvNT_6ParamsE --------------------------
	.section	.nv.info._ZN7cutlass13device_kernelINS_4gemm6kernel13GemmUniversalIN4cute5tupleIJiiiiEEENS1_10collective13CollectiveMmaINS1_37MainloopSm90TmaGmmaWarpSpecializedFP8ILi14ENS5_IJNS4_1CILi8EEENSA_ILi1EEESC_EEENS1_35KernelTmaWarpSpecializedCooperativeEEENS5_IJNSA_ILi128EEESG_NSA_ILi64EEEEEENS_12float_e5m2_tENS5_IJlSC_lEEESJ_SK_NS4_8TiledMMAINS4_8MMA_AtomIJNS4_4SM904GMMA31MMA_64x128x32_F32E5M2E5M2_SS_TNILNSO_7ScaleInE1ELSQ_1EEEEEENS4_6LayoutINS5_IJNSA_ILi2EEESC_SC_EEENS5_IJSC_NSA_ILi0EEESW_EEEEENS5_IJNS4_10UnderscoreESZ_SZ_EEEEENS4_13SM90_TMA_LOADENS4_14ComposedLayoutINS4_7SwizzleILi2ELi4ELi3EEENS4_18smem_ptr_flag_bitsILi8EEENST_INS5_IJSB_SH_EEENS5_IJSH_SC_EEEEEEEvNS4_8identityENS4_23SM90_TMA_LOAD_MULTICASTES1B_vS1C_EENS_8epilogue10collective6detail29Sm90TmaWarpSpecializedAdapterINS1G_15DefaultEpilogueISJ_SK_SK_NS1F_6thread17LinearCombinationISJ_Li1EffLNS1K_9ScaleType4KindE0ELNS_15FloatRoundStyleE2ESJ_EENS1_15EpilogueDefaultEEEEEvvEEEEvNT_6ParamsE,"",@"SHT_CUDA_INFO"
	.sectionflags	@""
	.align	4


	//----- nvinfo : EIATTR_CUDA_API_VERSION
	.align		4
        /*0000*/ 	.byte	0x04, 0x37
        /*0002*/ 	.short	(.L_18 - .L_17)
.L_17:
        /*0004*/ 	.word	0x00000082


	//----- nvinfo : EIATTR_KPARAM_INFO
	.align		4
.L_18:
        /*0008*/ 	.byte	0x04, 0x17
        /*000a*/ 	.short	(.L_20 - .L_19)
.L_19:
        /*000c*/ 	.word	0x00000000
        /*0010*/ 	.short	0x0000
        /*0012*/ 	.short	0x0070
        /*0014*/ 	.byte	0x00, 0xf0, 0x01, 0x10


	//----- nvinfo : EIATTR_SPARSE_MMA_MASK
	.align		4
.L_20:
        /*0018*/ 	.byte	0x03, 0x50
        /*001a*/ 	.short	0x0000


	//----- nvinfo : EIATTR_MAXREG_COUNT
	.align		4
        /*001c*/ 	.byte	0x03, 0x1b
        /*001e*/ 	.short	0x00a8


	//----- nvinfo : EIATTR_NUM_BARRIERS
	.align		4
        /*0020*/ 	.byte	0x02, 0x4c
        /*0022*/ 	.byte	0x01
	.zero		1


	//----- nvinfo : EIATTR_MERCURY_ISA_VERSION
	.align		4
        /*0024*/ 	.byte	0x03, 0x5f
        /*0026*/ 	.short	0x0101


	//----- nvinfo : EIATTR_INT_WARP_WIDE_INSTR_OFFSETS
	.align		4
        /*0028*/ 	.byte	0x04, 0x31
        /*002a*/ 	.short	(.L_22 - .L_21)


	//   ....[0]....
.L_21:
        /*002c*/ 	.word	0x00000670


	//   ....[1]....
        /*0030*/ 	.word	0x000006b0


	//   ....[2]....
        /*0034*/ 	.word	0x00000810


	//----- nvinfo : EIATTR_COOP_GROUP_MASK_REGIDS
	.align		4
.L_22:
        /*0038*/ 	.byte	0x04, 0x29
        /*003a*/ 	.short	(.L_24 - .L_23)


	//   ....[0]....
.L_23:
        /*003c*/ 	.word	0xffffffff


	//   ....[1]....
        /*0040*/ 	.word	0xffffffff


	//   ....[2]....
        /*0044*/ 	.word	0xffffffff


	//   ....[3]....
        /*0048*/ 	.word	0xffffffff


	//   ....[4]....
        /*004c*/ 	.word	0xffffffff


	//   ....[5]....
        /*0050*/ 	.word	0xffffffff


	//----- nvinfo : EIATTR_COOP_GROUP_INSTR_OFFSETS
	.align		4
.L_24:
        /*0054*/ 	.byte	0x04, 0x28
        /*0056*/ 	.short	(.L_26 - .L_25)


	//   ....[0]....
.L_25:
        /*0058*/ 	.word	0x00000060


	//   ....[1]....
        /*005c*/ 	.word	0x00000070


	//   ....[2]....
        /*0060*/ 	.word	0x00000130


	//   ....[3]....
        /*0064*/ 	.word	0x00000460


	//   ....[4]....
        /*0068*/ 	.word	0x00000960


	//   ....[5]....
        /*006c*/ 	.word	0x000013e0


	//----- nvinfo : EIATTR_REG_RECONFIG
	.align		4
.L_26:
        /*0070*/ 	.byte	0x01, 0x54
	.zero		2


	//----- nvinfo : EIATTR_MBARRIER_INSTR_OFFSETS
	.align		4
        /*0074*/ 	.byte	0x04, 0x39
        /*0076*/ 	.short	(.L_28 - .L_27)


	//   ....[0]....
.L_27:
        /*0078*/ 	.word	0x00000280
        /*007c*/ 	.word	0x000000ff
        /*0080*/ 	.word	0x00000000
        /*0084*/ 	.short	0x0100
        /*0086*/ 	.byte	0x08
	.zero		1


	//   ....[1]....
        /*0088*/ 	.word	0x00000290
        /*008c*/ 	.word	0x000000ff
        /*0090*/ 	.word	0x00000070
        /*0094*/ 	.short	0x0100
        /*0096*/ 	.byte	0x08
	.zero		1


	//   ....[2]....
        /*0098*/ 	.word	0x000002a0
        /*009c*/ 	.word	0x000000ff
        /*00a0*/ 	.word	0x00000008
        /*00a4*/ 	.short	0x0100
        /*00a6*/ 	.byte	0x08
	.zero		1


	//   ....[3]....
        /*00a8*/ 	.word	0x000002b0
        /*00ac*/ 	.word	0x000000ff
        /*00b0*/ 	.word	0x00000078
        /*00b4*/ 	.short	0x0100
        /*00b6*/ 	.byte	0x08
	.zero		1


	//   ....[4]....
        /*00b8*/ 	.word	0x000002c0
        /*00bc*/ 	.word	0x000000ff
        /*00c0*/ 	.word	0x00000010
        /*00c4*/ 	.short	0x0100
        /*00c6*/ 	.byte	0x08
	.zero		1


	//   ....[5]....
        /*00c8*/ 	.word	0x000002d0
        /*00cc*/ 	.word	0x000000ff
        /*00d0*/ 	.word	0x00000080
        /*00d4*/ 	.short	0x0100
        /*00d6*/ 	.byte	0x08
	.zero		1


	//   ....[6]....
        /*00d8*/ 	.word	0x000002e0
        /*00dc*/ 	.word	0x000000ff
        /*00e0*/ 	.word	0x00000018
        /*00e4*/ 	.short	0x0100
        /*00e6*/ 	.byte	0x08
	.zero		1


	//   ....[7]....
        /*00e8*/ 	.word	0x000002f0
        /*00ec*/ 	.word	0x000000ff
        /*00f0*/ 	.word	0x00000088
        /*00f4*/ 	.short	0x0100
        /*00f6*/ 	.byte	0x08
	.zero		1


	//   ....[8]....
        /*00f8*/ 	.word	0x00000300
        /*00fc*/ 	.word	0x000000ff
        /*0100*/ 	.word	0x00000020
        /*0104*/ 	.short	0x0100
        /*0106*/ 	.byte	0x08
	.zero		1


	//   ....[9]....
        /*0108*/ 	.word	0x00000310
        /*010c*/ 	.word	0x000000ff
        /*0110*/ 	.word	0x00000090
        /*0114*/ 	.short	0x0100
        /*0116*/ 	.byte	0x08
	.zero		1


	//   ....[10]....
        /*0118*/ 	.word	0x00000320
        /*011c*/ 	.word	0x000000ff
        /*0120*/ 	.word	0x00000028
        /*0124*/ 	.short	0x0100
        /*0126*/ 	.byte	0x08
	.zero		1


	//   ....[11]....
        /*0128*/ 	.word	0x00000330
        /*012c*/ 	.word	0x000000ff
        /*0130*/ 	.word	0x00000098
        /*0134*/ 	.short	0x0100
        /*0136*/ 	.byte	0x08
	.zero		1


	//   ....[12]....
        /*0138*/ 	.word	0x00000340
        /*013c*/ 	.word	0x000000ff
        /*0140*/ 	.word	0x00000030
        /*0144*/ 	.short	0x0100
        /*0146*/ 	.byte	0x08
	.zero		1


	//   ....[13]....
        /*0148*/ 	.word	0x00000350
        /*014c*/ 	.word	0x000000ff
        /*0150*/ 	.word	0x000000a0
        /*0154*/ 	.short	0x0100
        /*0156*/ 	.byte	0x08
	.zero		1


	//   ....[14]....
        /*0158*/ 	.word	0x00000360
        /*015c*/ 	.word	0x000000ff
        /*0160*/ 	.word	0x00000038
        /*0164*/ 	.short	0x0100
        /*0166*/ 	.byte	0x08
	.zero		1


	//   ....[15]....
        /*0168*/ 	.word	0x00000370
        /*016c*/ 	.word	0x000000ff
        /*0170*/ 	.word	0x000000a8
        /*0174*/ 	.short	0x0100
        /*0176*/ 	.byte	0x08
	.zero		1


	//   ....[16]....
        /*0178*/ 	.word	0x00000380
        /*017c*/ 	.word	0x000000ff
        /*0180*/ 	.word	0x00000040
        /*0184*/ 	.short	0x0100
        /*0186*/ 	.byte	0x08
	.zero		1


	//   ....[17]....
        /*0188*/ 	.word	0x00000390
        /*018c*/ 	.word	0x000000ff
        /*0190*/ 	.word	0x000000b0
        /*0194*/ 	.short	0x0100
        /*0196*/ 	.byte	0x08
	.zero		1


	//   ....[18]....
        /*0198*/ 	.word	0x000003a0
        /*019c*/ 	.word	0x000000ff
        /*01a0*/ 	.word	0x00000048
        /*01a4*/ 	.short	0x0100
        /*01a6*/ 	.byte	0x08
	.zero		1


	//   ....[19]....
        /*01a8*/ 	.word	0x000003b0
        /*01ac*/ 	.word	0x000000ff
        /*01b0*/ 	.word	0x000000b8
        /*01b4*/ 	.short	0x0100
        /*01b6*/ 	.byte	0x08
	.zero		1


	//   ....[20]....
        /*01b8*/ 	.word	0x000003c0
        /*01bc*/ 	.word	0x000000ff
        /*01c0*/ 	.word	0x00000050
        /*01c4*/ 	.short	0x0100
        /*01c6*/ 	.byte	0x08
	.zero		1


	//   ....[21]....
        /*01c8*/ 	.word	0x000003d0
        /*01cc*/ 	.word	0x000000ff
        /*01d0*/ 	.word	0x000000c0
        /*01d4*/ 	.short	0x0100
        /*01d6*/ 	.byte	0x08
	.zero		1


	//   ....[22]....
        /*01d8*/ 	.word	0x000003e0
        /*01dc*/ 	.word	0x000000ff
        /*01e0*/ 	.word	0x00000058
        /*01e4*/ 	.short	0x0100
        /*01e6*/ 	.byte	0x08
	.zero		1


	//   ....[23]....
        /*01e8*/ 	.word	0x000003f0
        /*01ec*/ 	.word	0x000000ff
        /*01f0*/ 	.word	0x000000c8
        /*01f4*/ 	.short	0x0100
        /*01f6*/ 	.byte	0x08
	.zero		1


	//   ....[24]....
        /*01f8*/ 	.word	0x00000400
        /*01fc*/ 	.word	0x000000ff
        /*0200*/ 	.word	0x00000060
        /*0204*/ 	.short	0x0100
        /*0206*/ 	.byte	0x08
	.zero		1


	//   ....[25]....
        /*0208*/ 	.word	0x00000410
        /*020c*/ 	.word	0x000000ff
        /*0210*/ 	.word	0x000000d0
        /*0214*/ 	.short	0x0100
        /*0216*/ 	.byte	0x08
	.zero		1


	//   ....[26]....
        /*0218*/ 	.word	0x00000420
        /*021c*/ 	.word	0x000000ff
        /*0220*/ 	.word	0x00000068
        /*0224*/ 	.short	0x0100
        /*0226*/ 	.byte	0x08
	.zero		1


	//   ....[27]....
        /*0228*/ 	.word	0x00000430
        /*022c*/ 	.word	0x000000ff
        /*0230*/ 	.word	0x000000d8
        /*0234*/ 	.short	0x0100
        /*0236*/ 	.byte	0x08
	.zero		1


	//   ....[28]....
        /*0238*/ 	.word	0x00000890
        /*023c*/ 	.word	0x000000ff
        /*0240*/ 	.word	0x000000f0
        /*0244*/ 	.short	0x0100
        /*0246*/ 	.byte	0x06
	.zero		1


	//   ....[29]....
        /*0248*/ 	.word	0x00000910
        /*024c*/ 	.word	0x000000ff
        /*0250*/ 	.word	0x000000f8
        /*0254*/ 	.short	0x0100
        /*0256*/ 	.byte	0x06
	.zero		1


	//   ....[30]....
        /*0258*/ 	.word	0x00001910
        /*025c*/ 	.word	0x000000ff
        /*0260*/ 	.word	0x00000000
        /*0264*/ 	.short	0x010a
        /*0266*/ 	.byte	0x06
	.zero		1


	//   ....[31]....
        /*0268*/ 	.word	0x00001950
        /*026c*/ 	.word	0x000000ff
        /*0270*/ 	.word	0x00000000
        /*0274*/ 	.short	0x010a
        /*0276*/ 	.byte	0x06
	.zero		1


	//   ....[32]....
        /*0278*/ 	.word	0x00002280
        /*027c*/ 	.word	0x000000ff
        /*0280*/ 	.word	0x00000000
        /*0284*/ 	.short	0x010a
        /*0286*/ 	.byte	0x0c
	.zero		1


	//   ....[33]....
        /*0288*/ 	.word	0x000022c0
        /*028c*/ 	.word	0x000000ff
        /*0290*/ 	.word	0x00000000
        /*0294*/ 	.short	0x010a
        /*0296*/ 	.byte	0x0c
	.zero		1


	//   ....[34]....
        /*0298*/ 	.word	0x000028f0
        /*029c*/ 	.word	0x0000008c
        /*02a0*/ 	.word	0x00000000
        /*02a4*/ 	.short	0x0101
        /*02a6*/ 	.byte	0x3f
	.zero		1


	//   ....[35]....
        /*02a8*/ 	.word	0x00002fa0
        /*02ac*/ 	.word	0x0000000c
        /*02b0*/ 	.word	0x00000000
        /*02b4*/ 	.short	0x0101
        /*02b6*/ 	.byte	0x3f
	.zero		1


	//   ....[36]....
        /*02b8*/ 	.word	0x000088a0
        /*02bc*/ 	.word	0x00000012
        /*02c0*/ 	.word	0x00000070
        /*02c4*/ 	.short	0x010a
        /*02c6*/ 	.byte	0x3f
	.zero		1


	//   ....[37]....
        /*02c8*/ 	.word	0x00008c20
        /*02cc*/ 	.word	0x00000008
        /*02d0*/ 	.word	0x000000f8
        /*02d4*/ 	.short	0x0101
        /*02d6*/ 	.byte	0x3f
	.zero		1


	//   ....[38]....
        /*02d8*/ 	.word	0x00009340
        /*02dc*/ 	.word	0x00000007
        /*02e0*/ 	.word	0x00000000
        /*02e4*/ 	.short	0x010a
        /*02e6*/ 	.byte	0x3f
	.zero		1


	//   ....[39]....
        /*02e8*/ 	.word	0x000093c0
        /*02ec*/ 	.word	0x00000009
        /*02f0*/ 	.word	0x00000000
        /*02f4*/ 	.short	0x010a
        /*02f6*/ 	.byte	0x3f
	.zero		1


	//   ....[40]....
        /*02f8*/ 	.word	0x00009450
        /*02fc*/ 	.word	0x00000006
        /*0300*/ 	.word	0x00000000
        /*0304*/ 	.short	0x010a
        /*0306*/ 	.byte	0x3f
	.zero		1


	//   ....[41]....
        /*0308*/ 	.word	0x000094e0
        /*030c*/ 	.word	0x00000009
        /*0310*/ 	.word	0x00000000
        /*0314*/ 	.short	0x010a
        /*0316*/ 	.byte	0x3f
	.zero		1


	//   ....[42]....
        /*0318*/ 	.word	0x00009570
        /*031c*/ 	.word	0x00000006
        /*0320*/ 	.word	0x00000000
        /*0324*/ 	.short	0x010a
        /*0326*/ 	.byte	0x3f
	.zero		1


	//   ....[43]....
        /*0328*/ 	.word	0x00009600
        /*032c*/ 	.word	0x00000009
        /*0330*/ 	.word	0x00000000
        /*0334*/ 	.short	0x010a
        /*0336*/ 	.byte	0x3f
	.zero		1


	//   ....[44]....
        /*0338*/ 	.word	0x00009690
        /*033c*/ 	.word	0x00000006
        /*0340*/ 	.word	0x00000000
        /*0344*/ 	.short	0x010a
        /*0346*/ 	.byte	0x3f
	.zero		1


	//   ....[45]....
        /*0348*/ 	.word	0x00009720
        /*034c*/ 	.word	0x00000009
        /*0350*/ 	.word	0x00000000
        /*0354*/ 	.short	0x010a
        /*0356*/ 	.byte	0x3f
	.zero		1


	//   ....[46]....
        /*0358*/ 	.word	0x000097b0
        /*035c*/ 	.word	0x00000006
        /*0360*/ 	.word	0x00000000
        /*0364*/ 	.short	0x010a
        /*0366*/ 	.byte	0x3f
	.zero		1


	//   ....[47]....
        /*0368*/ 	.word	0x00009840
        /*036c*/ 	.word	0x00000009
        /*0370*/ 	.word	0x00000000
        /*0374*/ 	.short	0x010a
        /*0376*/ 	.byte	0x3f
	.zero		1


	//   ....[48]....
        /*0378*/ 	.word	0x000098d0
        /*037c*/ 	.word	0x00000006
        /*0380*/ 	.word	0x00000000
        /*0384*/ 	.short	0x010a
        /*0386*/ 	.byte	0x3f
	.zero		1


	//   ....[49]....
        /*0388*/ 	.word	0x00009960
        /*038c*/ 	.word	0x00000009
        /*0390*/ 	.word	0x00000000
        /*0394*/ 	.short	0x010a
        /*0396*/ 	.byte	0x3f
	.zero		1


	//   ....[50]....
        /*0398*/ 	.word	0x000099f0
        /*039c*/ 	.word	0x00000006
        /*03a0*/ 	.word	0x00000000
        /*03a4*/ 	.short	0x010a
        /*03a6*/ 	.byte	0x3f
	.zero		1


	//   ....[51]....
        /*03a8*/ 	.word	0x00009a80
        /*03ac*/ 	.word	0x00000003
        /*03b0*/ 	.word	0x00000000
        /*03b4*/ 	.short	0x010a
        /*03b6*/ 	.byte	0x3f
	.zero		1


	//   ....[52]....
        /*03b8*/ 	.word	0x00009af0
        /*03bc*/ 	.word	0x0000000d
        /*03c0*/ 	.word	0x00000000
        /*03c4*/ 	.short	0x010a
        /*03c6*/ 	.byte	0x3f
	.zero		1


	//   ....[53]....
        /*03c8*/ 	.word	0x00009b50
        /*03cc*/ 	.word	0x00000091
        /*03d0*/ 	.word	0x00000000
        /*03d4*/ 	.short	0x010a
        /*03d6*/ 	.byte	0x3f
	.zero		1


	//   ....[54]....
        /*03d8*/ 	.word	0x00009c20
        /*03dc*/ 	.word	0x00000012
        /*03e0*/ 	.word	0x00000070
        /*03e4*/ 	.short	0x010a
        /*03e6*/ 	.byte	0x3f
	.zero		1


	//   ....[55]....
        /*03e8*/ 	.word	0x00009cf0
        /*03ec*/ 	.word	0x00000007
        /*03f0*/ 	.word	0x00000000
        /*03f4*/ 	.short	0x010a
        /*03f6*/ 	.byte	0x3f
	.zero		1


	//   ....[56]....
        /*03f8*/ 	.word	0x00009d40
        /*03fc*/ 	.word	0x00000009
        /*0400*/ 	.word	0x00000000
        /*0404*/ 	.short	0x010a
        /*0406*/ 	.byte	0x3f
	.zero		1


	//   ....[57]....
        /*0408*/ 	.word	0x00009d90
        /*040c*/ 	.word	0x00000006
        /*0410*/ 	.word	0x00000000
        /*0414*/ 	.short	0x010a
        /*0416*/ 	.byte	0x3f
	.zero		1


	//   ....[58]....
        /*0418*/ 	.word	0x00009de0
        /*041c*/ 	.word	0x00000009
        /*0420*/ 	.word	0x00000000
        /*0424*/ 	.short	0x010a
        /*0426*/ 	.byte	0x3f
	.zero		1


	//   ....[59]....
        /*0428*/ 	.word	0x00009e30
        /*042c*/ 	.word	0x00000006
        /*0430*/ 	.word	0x00000000
        /*0434*/ 	.short	0x010a
        /*0436*/ 	.byte	0x3f
	.zero		1


	//   ....[60]....
        /*0438*/ 	.word	0x00009e80
        /*043c*/ 	.word	0x00000009
        /*0440*/ 	.word	0x00000000
        /*0444*/ 	.short	0x010a
        /*0446*/ 	.byte	0x3f
	.zero		1


	//   ....[61]....
        /*0448*/ 	.word	0x00009ed0
        /*044c*/ 	.word	0x00000006
        /*0450*/ 	.word	0x00000000
        /*0454*/ 	.short	0x010a
        /*0456*/ 	.byte	0x3f
	.zero		1


	//   ....[62]....
        /*0458*/ 	.word	0x00009f20
        /*045c*/ 	.word	0x00000009
        /*0460*/ 	.word	0x00000000
        /*0464*/ 	.short	0x010a
        /*0466*/ 	.byte	0x3f
	.zero		1


	//   ....[63]....
        /*0468*/ 	.word	0x00009f70
        /*046c*/ 	.word	0x00000006
        /*0470*/ 	.word	0x00000000
        /*0474*/ 	.short	0x010a
        /*0476*/ 	.byte	0x3f
	.zero		1


	//   ....[64]....
        /*0478*/ 	.word	0x00009fc0
        /*047c*/ 	.word	0x00000009
        /*0480*/ 	.word	0x00000000
        /*0484*/ 	.short	0x010a
        /*0486*/ 	.byte	0x3f
	.zero		1


	//   ....[65]....
        /*0488*/ 	.word	0x0000a010
        /*048c*/ 	.word	0x00000006
        /*0490*/ 	.word	0x00000000
        /*0494*/ 	.short	0x010a
        /*0496*/ 	.byte	0x3f
	.zero		1


	//   ....[66]....
        /*0498*/ 	.word	0x0000a060
        /*049c*/ 	.word	0x00000009
        /*04a0*/ 	.word	0x00000000
        /*04a4*/ 	.short	0x010a
        /*04a6*/ 	.byte	0x3f
	.zero		1


	//   ....[67]....
        /*04a8*/ 	.word	0x0000a0b0
        /*04ac*/ 	.word	0x00000006
        /*04b0*/ 	.word	0x00000000
        /*04b4*/ 	.short	0x010a
        /*04b6*/ 	.byte	0x3f
	.zero		1


	//----- nvinfo : EIATTR_NUM_MBARRIERS
	.align		4
.L_28:
        /*04b8*/ 	.byte	0x03, 0x38
        /*04ba*/ 	.short	0x001e


	//----- nvinfo : EIATTR_EXIT_INSTR_OFFSETS
	.align		4
        /*04bc*/ 	.byte	0x04, 0x1c
        /*04be*/ 	.short	(.L_30 - .L_29)


	//   ....[0]....
.L_29:
        /*04c0*/ 	.word	0x00000ac0


	//   ....[1]....
        /*04c4*/ 	.word	0x000012b0


	//   ....[2]....
        /*04c8*/ 	.word	0x00007fc0


	//   ....[3]....
        /*04cc*/ 	.word	0x00008520


	//   ....[4]....
        /*04d0*/ 	.word	0x00009ad0


	//----- nvinfo : EIATTR_MAX_THREADS
	.align		4
.L_30:
        /*04d4*/ 	.byte	0x04, 0x05
        /*04d6*/ 	.short	(.L_32 - .L_31)
.L_31:
        /*04d8*/ 	.word	0x00000180
        /*04dc*/ 	.word	0x00000001
        /*04e0*/ 	.word	0x00000001


	//----- nvinfo : EIATTR_CRS_STACK_SIZE
	.align		4
.L_32:
        /*04e4*/ 	.byte	0x04, 0x1e
        /*04e6*/ 	.short	(.L_34 - .L_33)
.L_33:
        /*04e8*/ 	.word	0x00000000


	//----- nvinfo : EIATTR_CBANK_PARAM_SIZE
	.align		4
.L_34:
        /*04ec*/ 	.byte	0x03, 0x19
        /*04ee*/ 	.short	0x0470


	//----- nvinfo : EIATTR_PARAM_CBANK
	.align		4
        /*04f0*/ 	.byte	0x04, 0x0a
        /*04f2*/ 	.short	(.L_36 - .L_35)
	.align		4
.L_35:
        /*04f4*/ 	.word	index@(.nv.constant0._ZN7cutlass13device_kernelINS_4gemm6kernel13GemmUniversalIN4cute5tupleIJiiiiEEENS1_10collective13CollectiveMmaINS1_37MainloopSm90TmaGmmaWarpSpecializedFP8ILi14ENS5_IJNS4_1CILi8EEENSA_ILi1EEESC_EEENS1_35KernelTmaWarpSpecializedCooperativeEEENS5_IJNSA_ILi128EEESG_NSA_ILi64EEEEEENS_12float_e5m2_tENS5_IJlSC_lEEESJ_SK_NS4_8TiledMMAINS4_8MMA_AtomIJNS4_4SM904GMMA31MMA_64x128x32_F32E5M2E5M2_SS_TNILNSO_7ScaleInE1ELSQ_1EEEEEENS4_6LayoutINS5_IJNSA_ILi2EEESC_SC_EEENS5_IJSC_NSA_ILi0EEESW_EEEEENS5_IJNS4_10UnderscoreESZ_SZ_EEEEENS4_13SM90_TMA_LOADENS4_14ComposedLayoutINS4_7SwizzleILi2ELi4ELi3EEENS4_18smem_ptr_flag_bitsILi8EEENST_INS5_IJSB_SH_EEENS5_IJSH_SC_EEEEEEEvNS4_8identityENS4_23SM90_TMA_LOAD_MULTICASTES1B_vS1C_EENS_8epilogue10collective6detail29Sm90TmaWarpSpecializedAdapterINS1G_15DefaultEpilogueISJ_SK_SK_NS1F_6thread17LinearCombinationISJ_Li1EffLNS1K_9ScaleType4KindE0ELNS_15FloatRoundStyleE2ESJ_EENS1_15EpilogueDefaultEEEEEvvEEEEvNT_6ParamsE)
        /*04f8*/ 	.short	0x0210
        /*04fa*/ 	.short	0x0470


	//----- nvinfo : EIATTR_SW_WAR
	.align		4
.L_36:
        /*04fc*/ 	.byte	0x04, 0x36
        /*04fe*/ 	.short	(.L_38 - .L_37)
.L_37:
        /*0500*/ 	.word	0x00000008
.L_38:


//--------------------- .nv.callgraph             --------------------------
	.section	.nv.callgraph,"",@"SHT_CUDA_CALLGRAPH"
	.align	4
	.sectionentsize	8
	.align		4
        /*0000*/ 	.word	0x00000000
	.align		4
        /*0004*/ 	.word	0xffffffff
	.align		4
        /*0008*/ 	.word	0x00000000
	.align		4
        /*000c*/ 	.word	0xfffffffe
	.align		4
        /*0010*/ 	.word	0x00000000
	.align		4
        /*0014*/ 	.word	0xfffffffd
	.align		4
        /*0018*/ 	.word	0x00000000
	.align		4
        /*001c*/ 	.word	0xfffffffc


//--------------------- .nv.constant4             --------------------------
	.section	.nv.constant4,"a",@progbits
	.align	8
	.align		8
.nv.constant4:
        /*0000*/ 	.dword	_ZN40_INTERNAL_b79c025e_4_k_cu_2bd031fb_210954cuda3std3__45__cpo5beginE
	.align		8
        /*0008*/ 	.dword	_ZN40_INTERNAL_b79c025e_4_k_cu_2bd031fb_210954cuda3std3__45__cpo3endE
	.align		8
        /*0010*/ 	.dword	_ZN40_INTERNAL_b79c025e_4_k_cu_2bd031fb_210954cuda3std3__45__cpo6cbeginE
	.align		8
        /*0018*/ 	.dword	_ZN40_INTERNAL_b79c025e_4_k_cu_2bd031fb_210954cuda3std3__45__cpo4cendE
	.align		8
        /*0020*/ 	.dword	_ZN40_INTERNAL_b79c025e_4_k_cu_2bd031fb_210954cuda3std3__442_GLOBAL__N__b79c025e_4_k_cu_2bd031fb_210956ignoreE
	.align		8
        /*0028*/ 	.dword	_ZN40_INTERNAL_b79c025e_4_k_cu_2bd031fb_210954cuda3std3__419piecewise_constructE
	.align		8
        /*0030*/ 	.dword	_ZN40_INTERNAL_b79c025e_4_k_cu_2bd031fb_210954cuda3std3__48in_placeE
	.align		8
        /*0038*/ 	.dword	_ZN40_INTERNAL_b79c025e_4_k_cu_2bd031fb_210954cuda3std6ranges3__45__cpo4swapE
	.align		8
        /*0040*/ 	.dword	_ZN40_INTERNAL_b79c025e_4_k_cu_2bd031fb_210954cuda3std6ranges3__45__cpo9iter_moveE
	.align		8
        /*0048*/ 	.dword	_ZN40_INTERNAL_b79c025e_4_k_cu_2bd031fb_210954cute7productE
	.align		8
        /*0050*/ 	.dword	_ZN40_INTERNAL_b79c025e_4_k_cu_2bd031fb_210954cute1_E


//--------------------- .text._ZN7cutlass13device_kernelINS_4gemm6kernel13GemmUniversalIN4cute5tupleIJiiiiEEENS1_10collective13CollectiveMmaINS1_37MainloopSm90TmaGmmaWarpSpecializedFP8ILi14ENS5_IJNS4_1CILi8EEENSA_ILi1EEESC_EEENS1_35KernelTmaWarpSpecializedCooperativeEEENS5_IJNSA_ILi128EEESG_NSA_ILi64EEEEEENS_12float_e5m2_tENS5_IJlSC_lEEESJ_SK_NS4_8TiledMMAINS4_8MMA_AtomIJNS4_4SM904GMMA31MMA_64x128x32_F32E5M2E5M2_SS_TNILNSO_7ScaleInE1ELSQ_1EEEEEENS4_6LayoutINS5_IJNSA_ILi2EEESC_SC_EEENS5_IJSC_NSA_ILi0EEESW_EEEEENS5_IJNS4_10UnderscoreESZ_SZ_EEEEENS4_13SM90_TMA_LOADENS4_14ComposedLayoutINS4_7SwizzleILi2ELi4ELi3EEENS4_18smem_ptr_flag_bitsILi8EEENST_INS5_IJSB_SH_EEENS5_IJSH_SC_EEEEEEEvNS4_8identityENS4_23SM90_TMA_LOAD_MULTICASTES1B_vS1C_EENS_8epilogue10collective6detail29Sm90TmaWarpSpecializedAdapterINS1G_15DefaultEpilogueISJ_SK_SK_NS1F_6thread17LinearCombinationISJ_Li1EffLNS1K_9ScaleType4KindE0ELNS_15FloatRoundStyleE2ESJ_EENS1_15EpilogueDefaultEEEEEvvEEEEvNT_6ParamsE --------------------------
	.section	.text._ZN7cutlass13device_kernelINS_4gemm6kernel13GemmUniversalIN4cute5tupleIJiiiiEEENS1_10collective13CollectiveMmaINS1_37MainloopSm90TmaGmmaWarpSpecializedFP8ILi14ENS5_IJNS4_1CILi8EEENSA_ILi1EEESC_EEENS1_35KernelTmaWarpSpecializedCooperativeEEENS5_IJNSA_ILi128EEESG_NSA_ILi64EEEEEENS_12float_e5m2_tENS5_IJlSC_lEEESJ_SK_NS4_8TiledMMAINS4_8MMA_AtomIJNS4_4SM904GMMA31MMA_64x128x32_F32E5M2E5M2_SS_TNILNSO_7ScaleInE1ELSQ_1EEEEEENS4_6LayoutINS5_IJNSA_ILi2EEESC_SC_EEENS5_IJSC_NSA_ILi0EEESW_EEEEENS5_IJNS4_10UnderscoreESZ_SZ_EEEEENS4_13SM90_TMA_LOADENS4_14ComposedLayoutINS4_7SwizzleILi2ELi4ELi3EEENS4_18smem_ptr_flag_bitsILi8EEENST_INS5_IJSB_SH_EEENS5_IJSH_SC_EEEEEEEvNS4_8identityENS4_23SM90_TMA_LOAD_MULTICASTES1B_vS1C_EENS_8epilogue10collective6detail29Sm90TmaWarpSpecializedAdapterINS1G_15DefaultEpilogueISJ_SK_SK_NS1F_6thread17LinearCombinationISJ_Li1EffLNS1K_9ScaleType4KindE0ELNS_15FloatRoundStyleE2ESJ_EENS1_15EpilogueDefaultEEEEEvvEEEEvNT_6ParamsE,"ax",@progbits
	.align	128
.text._ZN7cutlass13device_kernelINS_4gemm6kernel13GemmUniversalIN4cute5tupleIJiiiiEEENS1_10collective13CollectiveMmaINS1_37MainloopSm90TmaGmmaWarpSpecializedFP8ILi14ENS5_IJNS4_1CILi8EEENSA_ILi1EEESC_EEENS1_35KernelTmaWarpSpecializedCooperativeEEENS5_IJNSA_ILi128EEESG_NSA_ILi64EEEEEENS_12float_e5m2_tENS5_IJlSC_lEEESJ_SK_NS4_8TiledMMAINS4_8MMA_AtomIJNS4_4SM904GMMA31MMA_64x128x32_F32E5M2E5M2_SS_TNILNSO_7ScaleInE1ELSQ_1EEEEEENS4_6LayoutINS5_IJNSA_ILi2EEESC_SC_EEENS5_IJSC_NSA_ILi0EEESW_EEEEENS5_IJNS4_10UnderscoreESZ_SZ_EEEEENS4_13SM90_TMA_LOADENS4_14ComposedLayoutINS4_7SwizzleILi2ELi4ELi3EEENS4_18smem_ptr_flag_bitsILi8EEENST_INS5_IJSB_SH_EEENS5_IJSH_SC_EEEEEEEvNS4_8identityENS4_23SM90_TMA_LOAD_MULTICASTES1B_vS1C_EENS_8epilogue10collective6detail29Sm90TmaWarpSpecializedAdapterINS1G_15DefaultEpilogueISJ_SK_SK_NS1F_6thread17LinearCombinationISJ_Li1EffLNS1K_9ScaleType4KindE0ELNS_15FloatRoundStyleE2ESJ_EENS1_15EpilogueDefaultEEEEEvvEEEEvNT_6ParamsE:
        .type           _ZN7cutlass13device_kernelINS_4gemm6kernel13GemmUniversalIN4cute5tupleIJiiiiEEENS1_10collective13CollectiveMmaINS1_37MainloopSm90TmaGmmaWarpSpecializedFP8ILi14ENS5_IJNS4_1CILi8EEENSA_ILi1EEESC_EEENS1_35KernelTmaWarpSpecializedCooperativeEEENS5_IJNSA_ILi128EEESG_NSA_ILi64EEEEEENS_12float_e5m2_tENS5_IJlSC_lEEESJ_SK_NS4_8TiledMMAINS4_8MMA_AtomIJNS4_4SM904GMMA31MMA_64x128x32_F32E5M2E5M2_SS_TNILNSO_7ScaleInE1ELSQ_1EEEEEENS4_6LayoutINS5_IJNSA_ILi2EEESC_SC_EEENS5_IJSC_NSA_ILi0EEESW_EEEEENS5_IJNS4_10UnderscoreESZ_SZ_EEEEENS4_13SM90_TMA_LOADENS4_14ComposedLayoutINS4_7SwizzleILi2ELi4ELi3EEENS4_18smem_ptr_flag_bitsILi8EEENST_INS5_IJSB_SH_EEENS5_IJSH_SC_EEEEEEEvNS4_8identityENS4_23SM90_TMA_LOAD_MULTICASTES1B_vS1C_EENS_8epilogue10collective6detail29Sm90TmaWarpSpecializedAdapterINS1G_15DefaultEpilogueISJ_SK_SK_NS1F_6thread17LinearCombinationISJ_Li1EffLNS1K_9ScaleType4KindE0ELNS_15FloatRoundStyleE2ESJ_EENS1_15EpilogueDefaultEEEEEvvEEEEvNT_6ParamsE,@function
        .size           _ZN7cutlass13device_kernelINS_4gemm6kernel13GemmUniversalIN4cute5tupleIJiiiiEEENS1_10collective13CollectiveMmaINS1_37MainloopSm90TmaGmmaWarpSpecializedFP8ILi14ENS5_IJNS4_1CILi8EEENSA_ILi1EEESC_EEENS1_35KernelTmaWarpSpecializedCooperativeEEENS5_IJNSA_ILi128EEESG_NSA_ILi64EEEEEENS_12float_e5m2_tENS5_IJlSC_lEEESJ_SK_NS4_8TiledMMAINS4_8MMA_AtomIJNS4_4SM904GMMA31MMA_64x128x32_F32E5M2E5M2_SS_TNILNSO_7ScaleInE1ELSQ_1EEEEEENS4_6LayoutINS5_IJNSA_ILi2EEESC_SC_EEENS5_IJSC_NSA_ILi0EEESW_EEEEENS5_IJNS4_10UnderscoreESZ_SZ_EEEEENS4_13SM90_TMA_LOADENS4_14ComposedLayoutINS4_7SwizzleILi2ELi4ELi3EEENS4_18smem_ptr_flag_bitsILi8EEENST_INS5_IJSB_SH_EEENS5_IJSH_SC_EEEEEEEvNS4_8identityENS4_23SM90_TMA_LOAD_MULTICASTES1B_vS1C_EENS_8epilogue10collective6detail29Sm90TmaWarpSpecializedAdapterINS1G_15DefaultEpilogueISJ_SK_SK_NS1F_6thread17LinearCombinationISJ_Li1EffLNS1K_9ScaleType4KindE0ELNS_15FloatRoundStyleE2ESJ_EENS1_15EpilogueDefaultEEEEEvvEEEEvNT_6ParamsE,(.L_x_227 - _ZN7cutlass13device_kernelINS_4gemm6kernel13GemmUniversalIN4cute5tupleIJiiiiEEENS1_10collective13CollectiveMmaINS1_37MainloopSm90TmaGmmaWarpSpecializedFP8ILi14ENS5_IJNS4_1CILi8EEENSA_ILi1EEESC_EEENS1_35KernelTmaWarpSpecializedCooperativeEEENS5_IJNSA_ILi128EEESG_NSA_ILi64EEEEEENS_12float_e5m2_tENS5_IJlSC_lEEESJ_SK_NS4_8TiledMMAINS4_8MMA_AtomIJNS4_4SM904GMMA31MMA_64x128x32_F32E5M2E5M2_SS_TNILNSO_7ScaleInE1ELSQ_1EEEEEENS4_6LayoutINS5_IJNSA_ILi2EEESC_SC_EEENS5_IJSC_NSA_ILi0EEESW_EEEEENS5_IJNS4_10UnderscoreESZ_SZ_EEEEENS4_13SM90_TMA_LOADENS4_14ComposedLayoutINS4_7SwizzleILi2ELi4ELi3EEENS4_18smem_ptr_flag_bitsILi8EEENST_INS5_IJSB_SH_EEENS5_IJSH_SC_EEEEEEEvNS4_8identityENS4_23SM90_TMA_LOAD_MULTICASTES1B_vS1C_EENS_8epilogue10collective6detail29Sm90TmaWarpSpecializedAdapterINS1G_15DefaultEpilogueISJ_SK_SK_NS1F_6thread17LinearCombinationISJ_Li1EffLNS1K_9ScaleType4KindE0ELNS_15FloatRoundStyleE2ESJ_EENS1_15EpilogueDefaultEEEEEvvEEEEvNT_6ParamsE)
        .other          _ZN7cutlass13device_kernelINS_4gemm6kernel13GemmUniversalIN4cute5tupleIJiiiiEEENS1_10collective13CollectiveMmaINS1_37MainloopSm90TmaGmmaWarpSpecializedFP8ILi14ENS5_IJNS4_1CILi8EEENSA_ILi1EEESC_EEENS1_35KernelTmaWarpSpecializedCooperativeEEENS5_IJNSA_ILi128EEESG_NSA_ILi64EEEEEENS_12float_e5m2_tENS5_IJlSC_lEEESJ_SK_NS4_8TiledMMAINS4_8MMA_AtomIJNS4_4SM904GMMA31MMA_64x128x32_F32E5M2E5M2_SS_TNILNSO_7ScaleInE1ELSQ_1EEEEEENS4_6LayoutINS5_IJNSA_ILi2EEESC_SC_EEENS5_IJSC_NSA_ILi0EEESW_EEEEENS5_IJNS4_10UnderscoreESZ_SZ_EEEEENS4_13SM90_TMA_LOADENS4_14ComposedLayoutINS4_7SwizzleILi2ELi4ELi3EEENS4_18smem_ptr_flag_bitsILi8EEENST_INS5_IJSB_SH_EEENS5_IJSH_SC_EEEEEEEvNS4_8identityENS4_23SM90_TMA_LOAD_MULTICASTES1B_vS1C_EENS_8epilogue10collective6detail29Sm90TmaWarpSpecializedAdapterINS1G_15DefaultEpilogueISJ_SK_SK_NS1F_6thread17LinearCombinationISJ_Li1EffLNS1K_9ScaleType4KindE0ELNS_15FloatRoundStyleE2ESJ_EENS1_15EpilogueDefaultEEEEEvvEEEEvNT_6ParamsE,@"STO_CUDA_ENTRY STV_DEFAULT"
_ZN7cutlass13device_kernelINS_4gemm6kernel13GemmUniversalIN4cute5tupleIJiiiiEEENS1_10collective13CollectiveMmaINS1_37MainloopSm90TmaGmmaWarpSpecializedFP8ILi14ENS5_IJNS4_1CILi8EEENSA_ILi1EEESC_EEENS1_35KernelTmaWarpSpecializedCooperativeEEENS5_IJNSA_ILi128EEESG_NSA_ILi64EEEEEENS_12float_e5m2_tENS5_IJlSC_lEEESJ_SK_NS4_8TiledMMAINS4_8MMA_AtomIJNS4_4SM904GMMA31MMA_64x128x32_F32E5M2E5M2_SS_TNILNSO_7ScaleInE1ELSQ_1EEEEEENS4_6LayoutINS5_IJNSA_ILi2EEESC_SC_EEENS5_IJSC_NSA_ILi0EEESW_EEEEENS5_IJNS4_10UnderscoreESZ_SZ_EEEEENS4_13SM90_TMA_LOADENS4_14ComposedLayoutINS4_7SwizzleILi2ELi4ELi3EEENS4_18smem_ptr_flag_bitsILi8EEENST_INS5_IJSB_SH_EEENS5_IJSH_SC_EEEEEEEvNS4_8identityENS4_23SM90_TMA_LOAD_MULTICASTES1B_vS1C_EENS_8epilogue10collective6detail29Sm90TmaWarpSpecializedAdapterINS1G_15DefaultEpilogueISJ_SK_SK_NS1F_6thread17LinearCombinationISJ_Li1EffLNS1K_9ScaleType4KindE0ELNS_15FloatRoundStyleE2ESJ_EENS1_15EpilogueDefaultEEEEEvvEEEEvNT_6ParamsE:
[----:B------:R-:W-:Y:S01]  /*0000*/  LDC R1, c[0x0][0x28] ;  /* 0x00000a00ff017b82 */ /* 0x000fe20000000800 */
[----:B------:R-:W0:Y:S01]  /*0010*/  S2R R0, SR_TID.X ;  /* 0x0000000000007919 */ /* 0x000e220000002100 */
[----:B------:R-:W-:Y:S01]  /*0020*/  ELECT P0, URZ, PT ;  /* 0x00000000003f782f */ /* 0x000fe20003800000 */
[----:B------:R-:W-:Y:S01]  /*0030*/  BSSY B0, `(.L_x_0) ;  /* 0x000000f000007945 */ /* 0x000fe20003800000 */
[--C-:B0-----:R-:W-:Y:S02]  /*0040*/  SHF.R.U32.HI R2, RZ, 0x5, R0.reuse ;  /* 0x00000005ff027819 */ /* 0x101fe40000011600 */
[----:B------:R-:W-:-:S03]  /*0050*/  SHF.R.U32.HI R3, RZ, 0x7, R0 ;  /* 0x00000007ff037819 */ /* 0x000fc60000011600 */
[----:B------:R-:W0:Y:S04]  /*0060*/  SHFL.IDX PT, R7, R2, RZ, 0x1f ;  /* 0x00001fff02077589 */ /* 0x000e2800000e0000 */
[----:B------:R-:W1:Y:S01]  /*0070*/  SHFL.IDX PT, R3, R3, RZ, 0x1f ;  /* 0x00001fff03037589 */ /* 0x000e6200000e0000 */
[----:B0-----:R-:W-:-:S13]  /*0080*/  ISETP.NE.OR P0, PT, R7, RZ, !P0 ;  /* 0x000000ff0700720c */ /* 0x001fda0004705670 */
[----:B-1----:R-:W-:Y:S05]  /*0090*/  @P0 BRA `(.L_x_1) ;  /* 0x0000000000200947 */ /* 0x002fea0003800000 */
[----:B------:R-:W-:Y:S02]  /*00a0*/  ULDC.64 UR4, c[0x0][0x198] ;  /* 0x0000660000047ab9 */ /* 0x000fe40000000a00 */
[----:B------:R-:W-:Y:S02]  /*00b0*/  UIADD3 UR6, UP0, UR4, 0xf0, URZ ;  /* 0x000000f004067890 */ /* 0x000fe4000ff1e03f */
[----:B------:R-:W-:Y:S02]  /*00c0*/  UIADD3 UR4, UP1, UR4, 0x1f0, URZ ;  /* 0x000001f004047890 */ /* 0x000fe4000ff3e03f */
[----:B------:R-:W-:Y:S02]  /*00d0*/  UIADD3.X UR7, URZ, UR5, URZ, UP0, !UPT ;  /* 0x000000053f077290 */ /* 0x000fe400087fe43f */
[----:B------:R-:W-:-:S07]  /*00e0*/  UIADD3.X UR5, URZ, UR5, URZ, UP1, !UPT ;  /* 0x000000053f057290 */ /* 0x000fce0008ffe43f */
[----:B------:R0:W-:Y:S02]  /*00f0*/  UTMACCTL.PF [UR6] ;  /* 0x00000000060079b9 */ /* 0x0001e40008040000 */
[----:B------:R0:W-:Y:S02]  /*0100*/  UTMACCTL.PF [UR4] ;  /* 0x00000000040079b9 */ /* 0x0001e40008040000 */
[----:B0-----:R-:W-:Y:S01]  /*0110*/  NOP ;  /* 0x0000000000007918 */ /* 0x001fe20000000000 */
.L_x_1:
[----:B------:R-:W-:Y:S05]  /*0120*/  BSYNC B0 ;  /* 0x0000000000007941 */ /* 0x000fea0003800000 */
.L_x_0:
[----:B------:R-:W0:Y:S01]  /*0130*/  SHFL.IDX PT, R4, R2, RZ, 0x1f ;  /* 0x00001fff02047589 */ /* 0x000e2200000e0000 */
[----:B------:R-:W-:-:S04]  /*0140*/  SHF.R.S32.HI R5, RZ, 0x1f, R0 ;  /* 0x0000001fff057819 */ /* 0x000fc80000011400 */
[----:B------:R-:W-:-:S04]  /*0150*/  LEA.HI R5, R5, R0, RZ, 0x7 ;  /* 0x0000000005057211 */ /* 0x000fc800078f38ff */
[----:B------:R-:W-:Y:S02]  /*0160*/  LOP3.LUT R5, R5, 0xffffff80, RZ, 0xc0, !PT ;  /* 0xffffff8005057812 */ /* 0x000fe400078ec0ff */
[----:B0-----:R-:W-:-:S13]  /*0170*/  ISETP.NE.AND P0, PT, R4, RZ, PT ;  /* 0x000000ff0400720c */ /* 0x001fda0003f05270 */
[----:B------:R-:W-:Y:S05]  /*0180*/  @P0 BRA `(.L_x_2) ;  /* 0x0000000000b40947 */ /* 0x000fea0003800000 */
[----:B------:R-:W-:Y:S01]  /*0190*/  ELECT P0, URZ, PT ;  /* 0x00000000003f782f */ /* 0x000fe20003800000 */
[----:B------:R-:W-:-:S12]  /*01a0*/  BSSY B0, `(.L_x_2) ;  /* 0x000002b000007945 */ /* 0x000fd80003800000 */
[----:B------:R-:W-:Y:S05]  /*01b0*/  @!P0 BRA `(.L_x_3) ;  /* 0x0000000000a48947 */ /* 0x000fea0003800000 */
[----:B------:R-:W0:Y:S01]  /*01c0*/  S2UR UR8, SR_CgaCtaId ;  /* 0x00000000000879c3 */ /* 0x000e220000008800 */
[----:B------:R-:W-:Y:S01]  /*01d0*/  UMOV UR4, 0x400 ;  /* 0x0000040000047882 */ /* 0x000fe20000000000 */
[----:B------:R-:W-:Y:S01]  /*01e0*/  UMOV UR5, 0x1 ;  /* 0x0000000100057882 */ /* 0x000fe20000000000 */
[----:B------:R-:W-:Y:S02]  /*01f0*/  UMOV UR6, 0x10 ;  /* 0x0000001000067882 */ /* 0x000fe40000000000 */
[----:B------:R-:W-:-:S04]  /*0200*/  UIADD3 UR6, -UR6, 0x100000, URZ ;  /* 0x0010000006067890 */ /* 0x000fc8000fffe13f */
[----:B------:R-:W-:Y:S02]  /*0210*/  USHF.L.U32 UR7, UR6, 0xb, URZ ;  /* 0x0000000b06077899 */ /* 0x000fe4000800063f */
[----:B------:R-:W-:Y:S02]  /*0220*/  USHF.L.U32 UR6, UR6, 0x1, URZ ;  /* 0x0000000106067899 */ /* 0x000fe4000800063f */
[----:B0-----:R-:W-:Y:S02]  /*0230*/  ULEA UR8, UR8, UR4, 0x18 ;  /* 0x0000000408087291 */ /* 0x001fe4000f8ec03f */
[----:B------:R-:W-:-:S04]  /*0240*/  UIADD3 UR4, -UR5, 0x100000, URZ ;  /* 0x0010000005047890 */ /* 0x000fc8000fffe13f */
[----:B------:R-:W-:Y:S02]  /*0250*/  USHF.L.U32 UR5, UR4, 0xb, URZ ;  /* 0x0000000b04057899 */ /* 0x000fe4000800063f */
[----:B------:R-:W-:Y:S01]  /*0260*/  USHF.L.U32 UR4, UR4, 0x1, URZ ;  /* 0x0000000104047899 */ /* 0x000fe2000800063f */
[----:B------:R-:W0:Y:S11]  /*0270*/  FENCE.VIEW.ASYNC.S ;  /* 0x00000000000073c6 */ /* 0x000e360000000000 */
[----:B0-----:R0:W1:Y:S01]  /*0280*/  SYNCS.EXCH.64 URZ, [UR8], UR4 ;  /* 0x00000004083f75b2 */ /* 0x0010620008000100 */
[----:B------:R0:W2:Y:S01]  /*0290*/  SYNCS.EXCH.64 URZ, [UR8+0x70], UR6 ;  /* 0x00007006083f75b2 */ /* 0x0000a20008000100 */
[----:B------:R0:W3:Y:S01]  /*02a0*/  SYNCS.EXCH.64 URZ, [UR8+0x8], UR4 ;  /* 0x00000804083f75b2 */ /* 0x0000e20008000100 */
[----:B------:R0:W4:Y:S01]  /*02b0*/  SYNCS.EXCH.64 URZ, [UR8+0x78], UR6 ;  /* 0x00007806083f75b2 */ /* 0x0001220008000100 */
[----:B------:R0:W0:Y:S01]  /*02c0*/  SYNCS.EXCH.64 URZ, [UR8+0x10], UR4 ;  /* 0x00001004083f75b2 */ /* 0x0000220008000100 */
        /* <DEDUP_REMOVED lines=23> */
[----:B-1234-:R-:W-:Y:S01]  /*0440*/  NOP ;  /* 0x0000000000007918 */ /* 0x01efe20000000000 */
.L_x_3:
[----:B0-----:R-:W-:Y:S05]  /*0450*/  BSYNC B0 ;  /* 0x0000000000007941 */ /* 0x001fea0003800000 */
.L_x_2:
[----:B------:R-:W0:Y:S01]  /*0460*/  SHFL.IDX PT, R2, R2, RZ, 0x1f ;  /* 0x00001fff02027589 */ /* 0x000e2200000e0000 */
[----:B------:R-:W-:Y:S01]  /*0470*/  IMAD.IADD R6, R0, 0x1, -R5 ;  /* 0x0000000100067824 */ /* 0x000fe200078e0a05 */
[----:B------:R-:W1:Y:S01]  /*0480*/  S2UR UR8, SR_CTAID.X ;  /* 0x00000000000879c3 */ /* 0x000e620000002500 */
[----:B------:R-:W-:Y:S01]  /*0490*/  SHF.R.S32.HI R11, RZ, 0x1f, R4 ;  /* 0x0000001fff0b7819 */ /* 0x000fe20000011404 */
[----:B------:R-:W2:Y:S01]  /*04a0*/  S2R R8, SR_CTAID.Y ;  /* 0x0000000000087919 */ /* 0x000ea20000002600 */
[----:B------:R-:W-:Y:S02]  /*04b0*/  ELECT P0, URZ, PT ;  /* 0x00000000003f782f */ /* 0x000fe40003800000 */
[----:B------:R-:W-:Y:S01]  /*04c0*/  SHF.R.S32.HI R5, RZ, 0x1f, R6 ;  /* 0x0000001fff057819 */ /* 0x000fe20000011406 */
[----:B------:R-:W-:Y:S01]  /*04d0*/  ULDC UR4, c[0x0][0x150] ;  /* 0x0000540000047ab9 */ /* 0x000fe20000000800 */
[----:B------:R-:W-:Y:S01]  /*04e0*/  LEA.HI R11, R11, R4, RZ, 0x2 ;  /* 0x000000040b0b7211 */ /* 0x000fe200078f10ff */
[----:B------:R-:W-:Y:S01]  /*04f0*/  VIADD R16, R3, 0xffffffff ;  /* 0xffffffff03107836 */ /* 0x000fe20000000000 */
[----:B------:R-:W-:Y:S01]  /*0500*/  LEA.HI R5, R5, R6, RZ, 0x3 ;  /* 0x0000000605057211 */ /* 0x000fe200078f18ff */
[----:B------:R-:W3:Y:S01]  /*0510*/  LDC R12, c[0x0][0x144] ;  /* 0x00005100ff0c7b82 */ /* 0x000ee20000000800 */
[----:B------:R-:W-:Y:S01]  /*0520*/  LOP3.LUT R11, R11, 0x3ffffffc, RZ, 0xc0, !PT ;  /* 0x3ffffffc0b0b7812 */ /* 0x000fe200078ec0ff */
[----:B------:R-:W-:Y:S01]  /*0530*/  NOP ;  /* 0x0000000000007918 */ /* 0x000fe20000000000 */
[--C-:B------:R-:W-:Y:S01]  /*0540*/  SHF.R.S32.HI R10, RZ, 0x3, R5.reuse ;  /* 0x00000003ff0a7819 */ /* 0x100fe20000011405 */
[----:B------:R-:W-:Y:S01]  /*0550*/  NOP ;  /* 0x0000000000007918 */ /* 0x000fe20000000000 */
[----:B------:R-:W-:Y:S01]  /*0560*/  SHF.R.S32.HI R5, RZ, 0x1f, R5 ;  /* 0x0000001fff057819 */ /* 0x000fe20000011405 */
[----:B------:R-:W-:Y:S01]  /*0570*/  IMAD.IADD R4, R4, 0x1, -R11 ;  /* 0x0000000104047824 */ /* 0x000fe200078e0a0b */
[----:B------:R-:W-:Y:S01]  /*0580*/  ISETP.NE.AND P4, PT, R3, RZ, PT ;  /* 0x000000ff0300720c */ /* 0x000fe20003f85270 */
[----:B------:R-:W4:Y:S01]  /*0590*/  LDC R15, c[0x0][0x140] ;  /* 0x00005000ff0f7b82 */ /* 0x000f220000000800 */
[----:B------:R-:W-:-:S02]  /*05a0*/  LEA.HI R5, R5, R10, RZ, 0x2 ;  /* 0x0000000a05057211 */ /* 0x000fc400078f10ff */
[----:B------:R-:W-:Y:S02]  /*05b0*/  ISETP.GE.U32.AND P6, PT, R16, 0x2, PT ;  /* 0x000000021000780c */ /* 0x000fe40003fc6070 */
[----:B------:R-:W-:Y:S02]  /*05c0*/  LOP3.LUT R5, R5, 0xfffffffc, RZ, 0xc0, !PT ;  /* 0xfffffffc05057812 */ /* 0x000fe400078ec0ff */
[----:B0-----:R-:W-:Y:S01]  /*05d0*/  ISETP.NE.OR P0, PT, R2, RZ, !P0 ;  /* 0x000000ff0200720c */ /* 0x001fe20004705670 */
[----:B------:R-:W0:Y:S01]  /*05e0*/  LDC R13, c[0x0][0x148] ;  /* 0x00005200ff0d7b82 */ /* 0x000e220000000800 */
[----:B-1----:R-:W-:Y:S01]  /*05f0*/  I2FP.F32.U32 R2, UR8 ;  /* 0x0000000800027c45 */ /* 0x002fe20008201000 */
[----:B------:R-:W-:-:S04]  /*0600*/  IMAD.IADD R5, R10, 0x1, -R5 ;  /* 0x000000010a057824 */ /* 0x000fc800078e0a05 */
[----:B------:R-:W-:Y:S01]  /*0610*/  FMUL R10, R2, UR4 ;  /* 0x00000004020a7c20 */ /* 0x000fe20008400000 */
[----:B------:R-:W-:Y:S01]  /*0620*/  IMAD R5, R4, 0x4, R5 ;  /* 0x0000000404057824 */ /* 0x000fe200078e0205 */
[----:B------:R-:W-:Y:S01]  /*0630*/  ULDC UR4, c[0x0][0x154] ;  /* 0x0000550000047ab9 */ /* 0x000fe20000000800 */
[----:B--2---:R-:W-:Y:S02]  /*0640*/  I2FP.F32.U32 R4, R8 ;  /* 0x0000000800047245 */ /* 0x004fe40000201000 */
[C---:B------:R-:W-:Y:S01]  /*0650*/  IMAD.SHL.U32 R2, R5.reuse, 0x4, RZ ;  /* 0x0000000405027824 */ /* 0x040fe200078e00ff */
[----:B------:R-:W1:Y:S01]  /*0660*/  F2I.U32.TRUNC.NTZ R10, R10 ;  /* 0x0000000a000a7305 */ /* 0x000e62000020f000 */
[----:B------:R-:W-:Y:S01]  /*0670*/  VOTEU.ALL UP0, P0 ;  /* 0x00000000003f7886 */ /* 0x000fe20000000000 */
[----:B------:R-:W-:Y:S01]  /*0680*/  FMUL R14, R4, UR4 ;  /* 0x00000004040e7c20 */ /* 0x000fe20008400000 */
[----:B------:R-:W-:Y:S01]  /*0690*/  UMOV UR4, 0x20 ;  /* 0x0000002000047882 */ /* 0x000fe20000000000 */
[----:B------:R-:W-:Y:S01]  /*06a0*/  LOP3.LUT R5, R5, 0xc, R2, 0x78, !PT ;  /* 0x0000000c05057812 */ /* 0x000fe200078e7802 */
[----:B------:R-:W-:Y:S01]  /*06b0*/  VOTEU.ALL UP1, P0 ;  /* 0x00000000003f7886 */ /* 0x000fe20000020000 */
[----:B------:R-:W2:Y:S01]  /*06c0*/  @!UP0 S2UR UR7, SR_CgaCtaId ;  /* 0x00000000000789c3 */ /* 0x000ea20000008800 */
[----:B------:R-:W-:Y:S01]  /*06d0*/  @!UP0 UMOV UR6, 0x400 ;  /* 0x0000040000068882 */ /* 0x000fe20000000000 */
[----:B------:R-:W-:Y:S01]  /*06e0*/  SHF.R.S32.HI R2, RZ, 0x1f, R5 ;  /* 0x0000001fff027819 */ /* 0x000fe20000011405 */
[----:B------:R-:W5:Y:S01]  /*06f0*/  F2I.U32.TRUNC.NTZ R14, R14 ;  /* 0x0000000e000e7305 */ /* 0x000f62000020f000 */
[----:B------:R-:W-:-:S04]  /*0700*/  @!UP0 UIADD3 UR4, -UR4, 0x100000, URZ ;  /* 0x0010000004048890 */ /* 0x000fc8000fffe13f */
[----:B------:R-:W-:Y:S02]  /*0710*/  @!UP0 USHF.L.U32 UR5, UR4, 0xb, URZ ;  /* 0x0000000b04058899 */ /* 0x000fe4000800063f */
[----:B------:R-:W-:Y:S01]  /*0720*/  @!UP0 USHF.L.U32 UR4, UR4, 0x1, URZ ;  /* 0x0000000104048899 */ /* 0x000fe2000800063f */
[----:B----4-:R-:W-:Y:S02]  /*0730*/  ISETP.EQ.U32.AND P3, PT, R15, 0x1, PT ;  /* 0x000000010f00780c */ /* 0x010fe40003f62070 */
[----:B------:R-:W-:Y:S01]  /*0740*/  LEA.HI R4, R2, R5, RZ, 0x3 ;  /* 0x0000000502047211 */ /* 0x000fe200078f18ff */
[----:B-1----:R-:W-:Y:S01]  /*0750*/  IMAD.MOV R11, RZ, RZ, -R10 ;  /* 0x000000ffff0b7224 */ /* 0x002fe200078e0a0a */
[----:B------:R-:W-:Y:S02]  /*0760*/  SHF.R.S32.HI R2, RZ, 0x1f, R7 ;  /* 0x0000001fff027819 */ /* 0x000fe40000011407 */
[----:B------:R-:W-:Y:S01]  /*0770*/  LOP3.LUT R10, R4, 0xfffffff8, RZ, 0xc0, !PT ;  /* 0xfffffff8040a7812 */ /* 0x000fe200078ec0ff */
[----:B---3--:R-:W-:Y:S01]  /*0780*/  IMAD R12, R12, R11, UR8 ;  /* 0x000000080c0c7e24 */ /* 0x008fe2000f8e020b */
[----:B------:R-:W-:-:S03]  /*0790*/  LEA.HI R2, R2, R7, RZ, 0x2 ;  /* 0x0000000702027211 */ /* 0x000fc600078f10ff */
[----:B------:R-:W-:Y:S01]  /*07a0*/  IMAD.IADD R11, R5, 0x1, -R10 ;  /* 0x00000001050b7824 */ /* 0x000fe200078e0a0a */
[----:B------:R-:W-:Y:S01]  /*07b0*/  LOP3.LUT R2, R2, 0xfffffffc, RZ, 0xc0, !PT ;  /* 0xfffffffc02027812 */ /* 0x000fe200078ec0ff */
[----:B-----5:R-:W-:-:S03]  /*07c0*/  IMAD.MOV R20, RZ, RZ, -R14 ;  /* 0x000000ffff147224 */ /* 0x020fc600078e0a0e */
[----:B------:R-:W-:Y:S01]  /*07d0*/  ISETP.NE.AND P2, PT, R11, R12, PT ;  /* 0x0000000c0b00720c */ /* 0x000fe20003f45270 */
[----:B------:R-:W-:Y:S01]  /*07e0*/  IMAD.IADD R7, R7, 0x1, -R2 ;  /* 0x0000000107077824 */ /* 0x000fe200078e0a02 */
[----:B--2---:R-:W-:Y:S01]  /*07f0*/  @!UP0 ULEA UR6, UR7, UR6, 0x18 ;  /* 0x0000000607068291 */ /* 0x004fe2000f8ec03f */
[----:B0-----:R-:W-:Y:S01]  /*0800*/  IMAD R11, R13, R20, R8 ;  /* 0x000000140d0b7224 */ /* 0x001fe200078e0208 */
[----:B------:R-:W-:Y:S01]  /*0810*/  VOTEU.ALL UP0, P0 ;  /* 0x00000000003f7886 */ /* 0x000fe20000000000 */
[----:B------:R-:W-:Y:S01]  /*0820*/  LOP3.LUT P0, RZ, R6, 0x7, RZ, 0xc0, !PT ;  /* 0x0000000706ff7812 */ /* 0x000fe2000780c0ff */
[----:B------:R-:W-:Y:S01]  /*0830*/  IMAD.MOV.U32 R6, RZ, RZ, 0x1 ;  /* 0x00000001ff067424 */ /* 0x000fe200078e00ff */
[----:B------:R-:W-:Y:S02]  /*0840*/  ISETP.NE.AND P1, PT, R7, 0x3, PT ;  /* 0x000000030700780c */ /* 0x000fe40003f25270 */
[----:B------:R-:W-:Y:S02]  /*0850*/  ISETP.LT.U32.AND P0, PT, R5, 0x8, !P0 ;  /* 0x000000080500780c */ /* 0x000fe40004701070 */
[----:B------:R-:W-:-:S02]  /*0860*/  ISETP.EQ.OR P1, PT, R7, RZ, !P1 ;  /* 0x000000ff0700720c */ /* 0x000fc40004f22670 */
[----:B------:R-:W-:Y:S01]  /*0870*/  @P2 SHF.R.S32.HI R4, RZ, 0x3, R4 ;  /* 0x00000003ff042819 */ /* 0x000fe20000011404 */
[----:B------:R-:W0:Y:S02]  /*0880*/  FENCE.VIEW.ASYNC.S ;  /* 0x00000000000073c6 */ /* 0x000e240000000000 */
[----:B0-----:R0:W1:Y:S01]  /*0890*/  @!UP0 SYNCS.EXCH.64 URZ, [UR6+0xf0], UR4 ;  /* 0x0000f004063f85b2 */ /* 0x0010620008000100 */
[----:B------:R-:W-:Y:S02]  /*08a0*/  ISETP.EQ.AND P1, PT, R3, RZ, P1 ;  /* 0x000000ff0300720c */ /* 0x000fe40000f22270 */
[----:B------:R-:W-:Y:S02]  /*08b0*/  @P2 ISETP.NE.AND P5, PT, R4, R11, PT ;  /* 0x0000000b0400220c */ /* 0x000fe40003fa5270 */
[----:B------:R-:W-:Y:S02]  /*08c0*/  SEL R3, RZ, 0x1, !P0 ;  /* 0x00000001ff037807 */ /* 0x000fe40004000000 */
[----:B------:R-:W-:-:S02]  /*08d0*/  @P2 SEL R6, RZ, 0x1, P5 ;  /* 0x00000001ff062807 */ /* 0x000fc40002800000 */
[----:B------:R-:W-:Y:S02]  /*08e0*/  SEL R4, RZ, 0x1, !P1 ;  /* 0x00000001ff047807 */ /* 0x000fe40004800000 */
[----:B------:R-:W-:Y:S02]  /*08f0*/  LOP3.LUT R6, R6, R3, RZ, 0xc0, !PT ;  /* 0x0000000306067212 */ /* 0x000fe400078ec0ff */
[----:B------:R-:W-:Y:S01]  /*0900*/  SEL R4, R4, 0x2, P6 ;  /* 0x0000000204047807 */ /* 0x000fe20003000000 */
[----:B------:R0:W2:Y:S01]  /*0910*/  @!UP1 SYNCS.EXCH.64 URZ, [UR6+0xf8], UR4 ;  /* 0x0000f804063f95b2 */ /* 0x0000a20008000100 */
[----:B------:R-:W-:Y:S01]  /*0920*/  NOP ;  /* 0x0000000000007918 */ /* 0x000fe20000000000 */
[----:B------:R-:W-:Y:S05]  /*0930*/  @!P3 BRA `(.L_x_4) ;  /* 0x000000000008b947 */ /* 0x000fea0003800000 */
[----:B-12---:R-:W-:Y:S01]  /*0940*/  UCGABAR_ARV ;  /* 0x00000000000079c7 */ /* 0x006fe20008000000 */
[----:B------:R-:W-:Y:S05]  /*0950*/  BRA `(.L_x_5) ;  /* 0x0000000000047947 */ /* 0x000fea0003800000 */
.L_x_4:
[----:B-12---:R-:W-:Y:S01]  /*0960*/  NOP ;  /* 0x0000000000007918 */ /* 0x006fe20000000000 */
.L_x_5:
[----:B------:R-:W1:Y:S01]  /*0970*/  LDC R2, c[0x0][0x65c] ;  /* 0x00019700ff027b82 */ /* 0x000e620000000800 */
[----:B------:R-:W-:Y:S01]  /*0980*/  IMAD.MOV.U32 R3, RZ, RZ, RZ ;  /* 0x000000ffff037224 */ /* 0x000fe200078e00ff */
[----:B-1----:R-:W-:Y:S01]  /*0990*/  ISETP.NE.AND P2, PT, R2, 0x1, PT ;  /* 0x000000010200780c */ /* 0x002fe20003f45270 */
[----:B------:R-:W-:-:S12]  /*09a0*/  IMAD.U32 R2, RZ, RZ, UR8 ;  /* 0x00000008ff027e24 */ /* 0x000fd8000f8e00ff */
[----:B------:R-:W1:Y:S01]  /*09b0*/  @P2 LDC R15, c[0x0][0x10] ;  /* 0x00000400ff0f2b82 */ /* 0x000e620000000800 */
[----:B------:R-:W-:Y:S02]  /*09c0*/  @P2 IMAD.MOV.U32 R9, RZ, RZ, RZ ;  /* 0x000000ffff092224 */ /* 0x000fe400078e00ff */
[----:B------:R-:W-:-:S05]  /*09d0*/  @P2 IMAD.MOV.U32 R17, RZ, RZ, RZ ;  /* 0x000000ffff112224 */ /* 0x000fca00078e00ff */
[----:B------:R-:W2:Y:S01]  /*09e0*/  @!P2 LDC R11, c[0x0][0xc] ;  /* 0x00000300ff0bab82 */ /* 0x000ea20000000800 */
[----:B-1----:R-:W-:-:S04]  /*09f0*/  @P2 IMAD.WIDE.U32 R14, R15, UR8, R8 ;  /* 0x000000080f0e2c25 */ /* 0x002fc8000f8e0008 */
[----:B--2---:R-:W-:-:S04]  /*0a00*/  @!P2 IMAD.WIDE.U32 R10, R8, R11, R2 ;  /* 0x0000000b080aa225 */ /* 0x004fc800078e0002 */
[----:B------:R-:W-:Y:S02]  /*0a10*/  @P2 IMAD.MOV.U32 R2, RZ, RZ, R14 ;  /* 0x000000ffff022224 */ /* 0x000fe400078e000e */
[----:B------:R-:W-:Y:S02]  /*0a20*/  @P2 IMAD.IADD R3, R15, 0x1, R17 ;  /* 0x000000010f032824 */ /* 0x000fe400078e0211 */
[----:B------:R-:W-:Y:S02]  /*0a30*/  @!P2 IMAD.MOV.U32 R2, RZ, RZ, R10 ;  /* 0x000000ffff02a224 */ /* 0x000fe400078e000a */
[----:B------:R-:W-:Y:S01]  /*0a40*/  @!P2 IMAD.MOV.U32 R3, RZ, RZ, R11 ;  /* 0x000000ffff03a224 */ /* 0x000fe200078e000b */
[----:B------:R-:W-:Y:S06]  /*0a50*/  @!P3 BRA `(.L_x_6) ;  /* 0x00000000000cb947 */ /* 0x000fec0003800000 */
[----:B------:R-:W-:Y:S01]  /*0a60*/  UCGABAR_WAIT ;  /* 0x0000000000007dc7 */ /* 0x000fe20008000000 */
[----:B------:R-:W-:Y:S01]  /*0a70*/  CCTL.IVALL ;  /* 0x00000000ff00798f */ /* 0x000fe20002000000 */
[----:B------:R-:W-:Y:S05]  /*0a80*/  BRA `(.L_x_7) ;  /* 0x0000000000047947 */ /* 0x000fea0003800000 */
.L_x_6:
[----:B------:R-:W-:Y:S06]  /*0a90*/  BAR.SYNC.DEFER_BLOCKING 0x0 ;  /* 0x0000000000007b1d */ /* 0x000fec0000010000 */
.L_x_7:
[----:B------:R-:W-:Y:S05]  /*0aa0*/  @!P4 BRA `(.L_x_8) ;  /* 0x000000740048c947 */ /* 0x000fea0003800000 */
[----:B------:R-:W-:-:S13]  /*0ab0*/  ISETP.GT.U32.AND P0, PT, R16, 0x1, PT ;  /* 0x000000011000780c */ /* 0x000fda0003f04070 */
[----:B0-----:R-:W-:Y:S05]  /*0ac0*/  @P0 EXIT ;  /* 0x000000000000094d */ /* 0x001fea0003800000 */
[----:B------:R-:W-:Y:S01]  /*0ad0*/  ULDC.64 UR4, c[0x0][0x650] ;  /* 0x0001940000047ab9 */ /* 0x000fe20000000a00 */
[----:B------:R-:W-:Y:S01]  /*0ae0*/  PRMT R14, RZ, 0x7610, R14 ;  /* 0x00007610ff0e7816 */ /* 0x000fe2000000000e */
[----:B------:R-:W-:Y:S01]  /*0af0*/  IMAD.MOV.U32 R10, RZ, RZ, -0x1 ;  /* 0xffffffffff0a7424 */ /* 0x000fe200078e00ff */
[----:B------:R-:W-:Y:S01]  /*0b00*/  ISETP.GE.U32.AND P0, PT, R2, UR4, PT ;  /* 0x0000000402007c0c */ /* 0x000fe2000bf06070 */
[----:B------:R-:W-:Y:S02]  /*0b10*/  IMAD.MOV.U32 R11, RZ, RZ, -0x1 ;  /* 0xffffffffff0b7424 */ /* 0x000fe400078e00ff */
[----:B------:R-:W-:Y:S01]  /*0b20*/  IMAD.MOV.U32 R7, RZ, RZ, -0x1 ;  /* 0xffffffffff077424 */ /* 0x000fe200078e00ff */
[----:B------:R-:W-:-:S13]  /*0b30*/  ISETP.GE.U32.AND.EX P0, PT, R3, UR5, PT, P0 ;  /* 0x0000000503007c0c */ /* 0x000fda000bf06100 */
[----:B------:R-:W-:Y:S05]  /*0b40*/  @P0 BRA `(.L_x_9) ;  /* 0x0000000400280947 */ /* 0x000fea0003800000 */
[----:B------:R-:W0:Y:S01]  /*0b50*/  LDC.64 R22, c[0x0][0x628] ;  /* 0x00018a00ff167b82 */ /* 0x000e220000000a00 */
[----:B------:R-:W-:Y:S02]  /*0b60*/  IMAD.MOV.U32 R10, RZ, RZ, R2 ;  /* 0x000000ffff0a7224 */ /* 0x000fe400078e0002 */
[----:B------:R-:W-:-:S05]  /*0b70*/  IMAD.MOV.U32 R11, RZ, RZ, R3 ;  /* 0x000000ffff0b7224 */ /* 0x000fca00078e0003 */
[----:B------:R-:W1:Y:S08]  /*0b80*/  LDC R18, c[0x0][0x630] ;  /* 0x00018c00ff127b82 */ /* 0x000e700000000800 */
[----:B------:R-:W2:Y:S01]  /*0b90*/  LDC.64 R24, c[0x0][0x620] ;  /* 0x00018800ff187b82 */ /* 0x000ea20000000a00 */
[----:B0-----:R-:W-:-:S04]  /*0ba0*/  ISETP.NE.U32.AND P0, PT, R22, RZ, PT ;  /* 0x000000ff1600720c */ /* 0x001fc80003f05070 */
[----:B------:R-:W-:-:S13]  /*0bb0*/  ISETP.NE.AND.EX P0, PT, R23, RZ, PT, P0 ;  /* 0x000000ff1700720c */ /* 0x000fda0003f05300 */
[----:B-12---:R-:W-:Y:S05]  /*0bc0*/  @!P0 BRA `(.L_x_10) ;  /* 0x0000000000288947 */ /* 0x006fea0003800000 */
[----:B------:R-:W0:Y:S02]  /*0bd0*/  LDC R7, c[0x0][0x634] ;  /* 0x00018d00ff077b82 */ /* 0x000e240000000800 */
[----:B0-----:R-:W-:-:S05]  /*0be0*/  IADD3 R7, P0, R2, R7, RZ ;  /* 0x0000000702077210 */ /* 0x001fca0007f1e0ff */
[----:B------:R-:W-:-:S04]  /*0bf0*/  IMAD.X R19, RZ, RZ, R3, P0 ;  /* 0x000000ffff137224 */ /* 0x000fc800000e0603 */
[----:B------:R-:W-:-:S04]  /*0c00*/  IMAD.WIDE.U32 R10, R19, R22, RZ ;  /* 0x00000016130a7225 */ /* 0x000fc800078e00ff */
[----:B------:R-:W-:-:S04]  /*0c10*/  IMAD.WIDE.U32 R14, P0, R7, R23, R10 ;  /* 0x00000017070e7225 */ /* 0x000fc8000780000a */
[----:B------:R-:W-:-:S04]  /*0c20*/  IMAD.WIDE.U32 R10, R7, R22, RZ ;  /* 0x00000016070a7225 */ /* 0x000fc800078e00ff */
[----:B------:R-:W-:Y:S01]  /*0c30*/  IMAD.X R17, RZ, RZ, RZ, P0 ;  /* 0x000000ffff117224 */ /* 0x000fe200000e06ff */
[----:B------:R-:W-:Y:S01]  /*0c40*/  IADD3 RZ, P0, R11, R14, RZ ;  /* 0x0000000e0bff7210 */ /* 0x000fe20007f1e0ff */
[----:B------:R-:W-:-:S04]  /*0c50*/  IMAD.MOV.U32 R16, RZ, RZ, R15 ;  /* 0x000000ffff107224 */ /* 0x000fc800078e000f */
[----:B------:R-:W-:-:S08]  /*0c60*/  IMAD.WIDE.U32.X R10, R19, R23, R16, P0 ;  /* 0x00000017130a7225 */ /* 0x000fd000000e0410 */
.L_x_10:
[----:B------:R-:W0:Y:S01]  /*0c70*/  LDC.64 R26, c[0x0][0x640] ;  /* 0x00019000ff1a7b82 */ /* 0x000e220000000a00 */
[--C-:B------:R-:W-:Y:S01]  /*0c80*/  SHF.R.U64 R28, R10, R18, R11.reuse ;  /* 0x000000120a1c7219 */ /* 0x100fe2000000120b */
[----:B------:R-:W-:Y:S01]  /*0c90*/  IMAD R29, R13, R20, R8 ;  /* 0x000000140d1d7224 */ /* 0x000fe200078e0208 */
[----:B------:R-:W-:Y:S01]  /*0ca0*/  SHF.R.U32.HI R7, RZ, R18, R11 ;  /* 0x00000012ff077219 */ /* 0x000fe2000001160b */
[----:B------:R-:W-:Y:S01]  /*0cb0*/  IMAD.MOV.U32 R23, RZ, RZ, 0x1 ;  /* 0x00000001ff177424 */ /* 0x000fe200078e00ff */
[----:B------:R-:W-:-:S03]  /*0cc0*/  IADD3 R9, P0, RZ, -R28, RZ ;  /* 0x8000001cff097210 */ /* 0x000fc60007f1e0ff */
[----:B------:R-:W1:Y:S02]  /*0cd0*/  LDC R16, c[0x0][0x618] ;  /* 0x00018600ff107b82 */ /* 0x000e640000000800 */
[----:B------:R-:W-:Y:S02]  /*0ce0*/  IMAD.X R7, RZ, RZ, ~R7, P0 ;  /* 0x000000ffff077224 */ /* 0x000fe400000e0e07 */
[----:B------:R-:W-:-:S04]  /*0cf0*/  IMAD.WIDE.U32 R10, R9, R24, R2 ;  /* 0x00000018090a7225 */ /* 0x000fc800078e0002 */
[----:B------:R-:W2:Y:S01]  /*0d00*/  LDC R15, c[0x0][0x608] ;  /* 0x00018200ff0f7b82 */ /* 0x000ea20000000800 */
[----:B------:R-:W-:-:S04]  /*0d10*/  IMAD R14, R7, R24, RZ ;  /* 0x00000018070e7224 */ /* 0x000fc800078e02ff */
[----:B------:R-:W-:-:S03]  /*0d20*/  IMAD R7, R9, R25, R14 ;  /* 0x0000001909077224 */ /* 0x000fc600078e020e */
[----:B------:R-:W3:Y:S01]  /*0d30*/  LDC R22, c[0x0][0x658] ;  /* 0x00019600ff167b82 */ /* 0x000ee20000000800 */
[----:B------:R-:W-:Y:S01]  /*0d40*/  IMAD.IADD R7, R11, 0x1, R7 ;  /* 0x000000010b077824 */ /* 0x000fe200078e0207 */
[----:B0-----:R-:W-:-:S04]  /*0d50*/  ISETP.NE.U32.AND P0, PT, R26, RZ, PT ;  /* 0x000000ff1a00720c */ /* 0x001fc80003f05070 */
[----:B------:R-:W-:Y:S02]  /*0d60*/  ISETP.NE.AND.EX P0, PT, R27, RZ, PT, P0 ;  /* 0x000000ff1b00720c */ /* 0x000fe40003f05300 */
[----:B------:R-:W0:Y:S01]  /*0d70*/  LDC R18, c[0x0][0x600] ;  /* 0x00018000ff127b82 */ /* 0x000e220000000800 */
[-CC-:B-1----:R-:W-:Y:S02]  /*0d80*/  SHF.R.U64 R19, R10, R16.reuse, R7.reuse ;  /* 0x000000100a137219 */ /* 0x182fe40000001207 */
[----:B------:R-:W-:Y:S01]  /*0d90*/  SHF.R.U32.HI R10, RZ, R16, R7 ;  /* 0x00000010ff0a7219 */ /* 0x000fe20000011607 */
[----:B------:R-:W-:-:S04]  /*0da0*/  IMAD.MOV.U32 R7, RZ, RZ, -0x1 ;  /* 0xffffffffff077424 */ /* 0x000fc800078e00ff */
[----:B------:R-:W1:Y:S01]  /*0db0*/  LDC R21, c[0x0][0x648] ;  /* 0x00019200ff157b82 */ /* 0x000e620000000800 */
[-CC-:B--2---:R-:W-:Y:S02]  /*0dc0*/  SHF.R.U64 R16, R19, R15.reuse, R10.reuse ;  /* 0x0000000f13107219 */ /* 0x184fe4000000120a */
[----:B------:R-:W-:-:S05]  /*0dd0*/  SHF.R.U32.HI R9, RZ, R15, R10 ;  /* 0x0000000fff097219 */ /* 0x000fca000001160a */
[----:B------:R-:W2:Y:S01]  /*0de0*/  LDC R24, c[0x0][0x638] ;  /* 0x00018e00ff187b82 */ /* 0x000ea20000000800 */
[-CC-:B---3--:R-:W-:Y:S02]  /*0df0*/  SHF.R.U64 R20, R16, R22.reuse, R9.reuse ;  /* 0x0000001610147219 */ /* 0x188fe40000001209 */
[-C--:B------:R-:W-:Y:S02]  /*0e00*/  SHF.L.U32 R7, R7, R22.reuse, RZ ;  /* 0x0000001607077219 */ /* 0x080fe400000006ff */
[----:B------:R-:W-:Y:S01]  /*0e10*/  SHF.R.U32.HI R9, RZ, R22, R9 ;  /* 0x00000016ff097219 */ /* 0x000fe20000011609 */
[----:B------:R-:W-:Y:S01]  /*0e20*/  IMAD.MOV.U32 R8, RZ, RZ, R20 ;  /* 0x000000ffff087224 */ /* 0x000fe200078e0014 */
[----:B------:R-:W-:Y:S01]  /*0e30*/  LOP3.LUT R13, RZ, R7, RZ, 0x33, !PT ;  /* 0x00000007ff0d7212 */ /* 0x000fe200078e33ff */
[----:B------:R-:W3:Y:S01]  /*0e40*/  LDC R25, c[0x0][0x610] ;  /* 0x00018400ff197b82 */ /* 0x000ee20000000800 */
[----:B------:R-:W-:Y:S05]  /*0e50*/  @!P0 BRA `(.L_x_11) ;  /* 0x0000000000288947 */ /* 0x000fea0003800000 */
[----:B------:R-:W4:Y:S02]  /*0e60*/  LDC R7, c[0x0][0x64c] ;  /* 0x00019300ff077b82 */ /* 0x000f240000000800 */
[----:B----4-:R-:W-:-:S05]  /*0e70*/  IADD3 R7, P0, R20, R7, RZ ;  /* 0x0000000714077210 */ /* 0x010fca0007f1e0ff */
        /* <DEDUP_REMOVED lines=8> */
.L_x_11:
[----:B-1----:R-:W-:Y:S01]  /*0f00*/  SHF.R.U64 R9, R8, R21, R9 ;  /* 0x0000001508097219 */ /* 0x002fe20000001209 */
[----:B0-----:R-:W-:Y:S01]  /*0f10*/  VIADD R10, R18, 0xffffffff ;  /* 0xffffffff120a7836 */ /* 0x001fe20000000000 */
[----:B------:R-:W-:Y:S01]  /*0f20*/  SHF.L.U32 R7, R23, R22, RZ ;  /* 0x0000001617077219 */ /* 0x000fe200000006ff */
[----:B------:R-:W-:Y:S01]  /*0f30*/  IMAD.MOV.U32 R14, RZ, RZ, 0x1 ;  /* 0x00000001ff0e7424 */ /* 0x000fe200078e00ff */
[----:B------:R-:W-:Y:S01]  /*0f40*/  LOP3.LUT R8, R16, R13, RZ, 0xc0, !PT ;  /* 0x0000000d10087212 */ /* 0x000fe200078ec0ff */
[----:B------:R-:W-:Y:S01]  /*0f50*/  IMAD.MOV R11, RZ, RZ, -R9 ;  /* 0x000000ffff0b7224 */ /* 0x000fe200078e0a09 */
[----:B------:R-:W-:Y:S02]  /*0f60*/  SEL R12, R12, R29, !P2 ;  /* 0x0000001d0c0c7207 */ /* 0x000fe40005000000 */
[----:B------:R-:W-:Y:S01]  /*0f70*/  LOP3.LUT R10, R19, R10, RZ, 0xc0, !PT ;  /* 0x0000000a130a7212 */ /* 0x000fe200078ec0ff */
[----:B------:R-:W-:Y:S02]  /*0f80*/  IMAD R9, R7, R9, R8 ;  /* 0x0000000907097224 */ /* 0x000fe400078e0208 */
[----:B--2---:R-:W-:-:S02]  /*0f90*/  IMAD R7, R11, R24, R20 ;  /* 0x000000180b077224 */ /* 0x004fc400078e0214 */
[----:B---3--:R-:W-:Y:S02]  /*0fa0*/  IMAD R12, R9, R25, R12 ;  /* 0x00000019090c7224 */ /* 0x008fe400078e020c */
[----:B------:R-:W-:-:S05]  /*0fb0*/  IMAD R7, R7, R18, R10 ;  /* 0x0000001207077224 */ /* 0x000fca00078e020a */
[----:B------:R-:W-:Y:S02]  /*0fc0*/  SEL R11, R7, R12, !P2 ;  /* 0x0000000c070b7207 */ /* 0x000fe40005000000 */
[----:B------:R-:W-:Y:S01]  /*0fd0*/  SEL R10, R12, R7, !P2 ;  /* 0x000000070c0a7207 */ /* 0x000fe20005000000 */
[----:B------:R-:W-:-:S07]  /*0fe0*/  IMAD.MOV.U32 R7, RZ, RZ, R28 ;  /* 0x000000ffff077224 */ /* 0x000fce00078e001c */
.L_x_9:
[----:B------:R-:W-:-:S08]  /*0ff0*/  NOP ;  /* 0x0000000000007918 */ /* 0x000fd00000000000 */
[----:B------:R-:W0:Y:S02]  /*1000*/  USETMAXREG.TRY_ALLOC.CTAPOOL UP0, 0xe8 ;  /* 0x000000e8000079c8 */ /* 0x000e240008000600 */
[----:B0-----:R-:W-:-:S13]  /*1010*/  PLOP3.LUT P0, PT, PT, PT, UP0, 0x80, 0x0 ;  /* 0x000000000000781c */ /* 0x001fda0003f0f008 */
[----:B------:R-:W-:Y:S05]  /*1020*/  @!P0 BRA `(.L_x_9) ;  /* 0xfffffffc00f08947 */ /* 0x000fea000383ffff */
[----:B------:R-:W-:Y:S01]  /*1030*/  ULDC.64 UR4, c[0x0][0x598] ;  /* 0x0001660000047ab9 */ /* 0x000fe20000000a00 */
[----:B------:R-:W-:Y:S01]  /*1040*/  ULDC.64 UR16, c[0x0][0x208] ;  /* 0x0000820000107ab9 */ /* 0x000fe20000000a00 */
[----:B------:R-:W-:-:S04]  /*1050*/  ISETP.NE.U32.AND P0, PT, RZ, UR4, PT ;  /* 0x00000004ff007c0c */ /* 0x000fc8000bf05070 */
[----:B------:R-:W-:-:S13]  /*1060*/  ISETP.NE.AND.EX P0, PT, RZ, UR5, PT, P0 ;  /* 0x00000005ff007c0c */ /* 0x000fda000bf05300 */
[----:B------:R-:W-:Y:S05]  /*1070*/  @!P0 BRA `(.L_x_12) ;  /* 0x00000000001c8947 */ /* 0x000fea0003800000 */
[----:B------:R-:W0:Y:S02]  /*1080*/  LDC.64 R8, c[0x0][0x598] ;  /* 0x00016600ff087b82 */ /* 0x000e240000000a00 */
[----:B0-----:R-:W2:Y:S02]  /*1090*/  LDG.E.64 R8, desc[UR16][R8.64] ;  /* 0x0000001008087981 */ /* 0x001ea4000c1e1b00 */
[----:B--2---:R-:W-:-:S04]  /*10a0*/  ISETP.NE.U32.AND P0, PT, R8, RZ, PT ;  /* 0x000000ff0800720c */ /* 0x004fc80003f05070 */
[----:B------:R-:W-:-:S13]  /*10b0*/  ISETP.NE.AND.EX P0, PT, R9, RZ, PT, P0 ;  /* 0x000000ff0900720c */ /* 0x000fda0003f05300 */
[----:B------:R-:W-:Y:S05]  /*10c0*/  @!P0 BRA `(.L_x_12) ;  /* 0x0000000000088947 */ /* 0x000fea0003800000 */
[----:B------:R0:W5:Y:S01]  /*10d0*/  LD.E R8, desc[UR16][R8.64] ;  /* 0x0000001008087980 */ /* 0x000162000c101900 */
[----:B------:R-:W-:Y:S05]  /*10e0*/  BRA `(.L_x_13) ;  /* 0x0000000000207947 */ /* 0x000fea0003800000 */
.L_x_12:
[----:B------:R-:W-:Y:S02]  /*10f0*/  ULDC.64 UR4, c[0x0][0x588] ;  /* 0x0001620000047ab9 */ /* 0x000fe40000000a00 */
[----:B------:R-:W-:-:S04]  /*1100*/  ISETP.NE.U32.AND P0, PT, RZ, UR4, PT ;  /* 0x00000004ff007c0c */ /* 0x000fc8000bf05070 */
[----:B------:R-:W-:-:S13]  /*1110*/  ISETP.NE.AND.EX P0, PT, RZ, UR5, PT, P0 ;  /* 0x00000005ff007c0c */ /* 0x000fda000bf05300 */
[----:B------:R-:W-:Y:S05]  /*1120*/  @!P0 BRA `(.L_x_14) ;  /* 0x00000000000c8947 */ /* 0x000fea0003800000 */
[----:B------:R-:W0:Y:S02]  /*1130*/  LDC.64 R8, c[0x0][0x588] ;  /* 0x00016200ff087b82 */ /* 0x000e240000000a00 */
[----:B0-----:R1:W5:Y:S01]  /*1140*/  LDG.E R8, desc[UR16][R8.64] ;  /* 0x0000001008087981 */ /* 0x001362000c1e1900 */
[----:B------:R-:W-:Y:S05]  /*1150*/  BRA `(.L_x_13) ;  /* 0x0000000000047947 */ /* 0x000fea0003800000 */
.L_x_14:
[----:B------:R-:W2:Y:S02]  /*1160*/  LDC R8, c[0x0][0x580] ;  /* 0x00016000ff087b82 */ /* 0x000ea40000000800 */
.L_x_13:
[----:B------:R-:W-:Y:S02]  /*1170*/  ULDC.64 UR4, c[0x0][0x5a0] ;  /* 0x0001680000047ab9 */ /* 0x000fe40000000a00 */
[----:B------:R-:W-:-:S04]  /*1180*/  ISETP.NE.U32.AND P0, PT, RZ, UR4, PT ;  /* 0x00000004ff007c0c */ /* 0x000fc8000bf05070 */
[----:B------:R-:W-:-:S13]  /*1190*/  ISETP.NE.AND.EX P0, PT, RZ, UR5, PT, P0 ;  /* 0x00000005ff007c0c */ /* 0x000fda000bf05300 */
[----:B------:R-:W-:Y:S05]  /*11a0*/  @!P0 BRA `(.L_x_15) ;  /* 0x00000000001c8947 */ /* 0x000fea0003800000 */
[----:B------:R-:W3:Y:S02]  /*11b0*/  LDC.64 R12, c[0x0][0x5a0] ;  /* 0x00016800ff0c7b82 */ /* 0x000ee40000000a00 */
[----:B---3--:R-:W3:Y:S02]  /*11c0*/  LDG.E.64 R12, desc[UR16][R12.64] ;  /* 0x000000100c0c7981 */ /* 0x008ee4000c1e1b00 */
[----:B---3--:R-:W-:-:S04]  /*11d0*/  ISETP.NE.U32.AND P0, PT, R12, RZ, PT ;  /* 0x000000ff0c00720c */ /* 0x008fc80003f05070 */
[----:B------:R-:W-:-:S13]  /*11e0*/  ISETP.NE.AND.EX P0, PT, R13, RZ, PT, P0 ;  /* 0x000000ff0d00720c */ /* 0x000fda0003f05300 */
[----:B------:R-:W-:Y:S05]  /*11f0*/  @!P0 BRA `(.L_x_15) ;  /* 0x0000000000088947 */ /* 0x000fea0003800000 */
[----:B01----:R0:W5:Y:S01]  /*1200*/  LD.E R9, desc[UR16][R12.64] ;  /* 0x000000100c097980 */ /* 0x003162000c101900 */
[----:B------:R-:W-:Y:S05]  /*1210*/  BRA `(.L_x_16) ;  /* 0x0000000000207947 */ /* 0x000fea0003800000 */
.L_x_15:
[----:B------:R-:W-:Y:S02]  /*1220*/  ULDC.64 UR4, c[0x0][0x590] ;  /* 0x0001640000047ab9 */ /* 0x000fe40000000a00 */
[----:B------:R-:W-:-:S04]  /*1230*/  ISETP.NE.U32.AND P0, PT, RZ, UR4, PT ;  /* 0x00000004ff007c0c */ /* 0x000fc8000bf05070 */
[----:B------:R-:W-:-:S13]  /*1240*/  ISETP.NE.AND.EX P0, PT, RZ, UR5, PT, P0 ;  /* 0x00000005ff007c0c */ /* 0x000fda000bf05300 */
[----:B------:R-:W-:Y:S05]  /*1250*/  @!P0 BRA `(.L_x_17) ;  /* 0x00000000000c8947 */ /* 0x000fea0003800000 */
[----:B------:R-:W0:Y:S02]  /*1260*/  LDC.64 R12, c[0x0][0x590] ;  /* 0x00016400ff0c7b82 */ /* 0x000e240000000a00 */
[----:B01----:R1:W5:Y:S01]  /*1270*/  LDG.E R9, desc[UR16][R12.64] ;  /* 0x000000100c097981 */ /* 0x003362000c1e1900 */
[----:B------:R-:W-:Y:S05]  /*1280*/  BRA `(.L_x_16) ;  /* 0x0000000000047947 */ /* 0x000fea0003800000 */
.L_x_17:
[----:B01----:R-:W3:Y:S02]  /*1290*/  LDC R9, c[0x0][0x584] ;  /* 0x00016100ff097b82 */ /* 0x003ee40000000800 */
.L_x_16:
[----:B------:R-:W-:-:S13]  /*12a0*/  LOP3.LUT P0, RZ, R14, 0xff, RZ, 0xc0, !PT ;  /* 0x000000ff0eff7812 */ /* 0x000fda000780c0ff */
[----:B------:R-:W-:Y:S05]  /*12b0*/  @!P0 EXIT ;  /* 0x000000000000894d */ /* 0x000fea0003800000 */
[----:B------:R-:W-:Y:S01]  /*12c0*/  ULDC UR4, c[0x0][0x28c] ;  /* 0x0000a30000047ab9 */ /* 0x000fe20000000800 */
[----:B------:R-:W-:Y:S01]  /*12d0*/  LOP3.LUT R142, R4, 0x1, RZ, 0xfc, !PT ;  /* 0x00000001048e7812 */ /* 0x000fe200078efcff */
[----:B------:R-:W-:-:S04]  /*12e0*/  UIADD3 UR4, UR4, 0x3f, URZ ;  /* 0x0000003f04047890 */ /* 0x000fc8000fffe03f */
[----:B------:R-:W-:-:S04]  /*12f0*/  USHF.R.S32.HI UR5, URZ, 0x1f, UR4 ;  /* 0x0000001f3f057899 */ /* 0x000fc80008011404 */
[----:B------:R-:W-:-:S03]  /*1300*/  ULEA.HI UR5, UR5, UR4, URZ, 0x6 ;  /* 0x0000000405057291 */ /* 0x000fc6000f8f303f */
[----:B------:R-:W-:Y:S01]  /*1310*/  UMOV UR4, URZ ;  /* 0x0000003f00047c82 */ /* 0x000fe20008000000 */
[----:B------:R-:W-:-:S03]  /*1320*/  USHF.R.S32.HI UR9, URZ, 0x6, UR5 ;  /* 0x000000063f097899 */ /* 0x000fc60008011405 */
[----:B------:R-:W-:-:S09]  /*1330*/  UMOV UR5, URZ ;  /* 0x0000003f00057c82 */ /* 0x000fd20008000000 */
.L_x_172:
[----:B01----:R-:W-:Y:S01]  /*1340*/  LOP3.LUT R12, R0, 0x80, RZ, 0xc0, !PT ;  /* 0x00000080000c7812 */ /* 0x003fe200078ec0ff */
[----:B------:R-:W0:Y:S01]  /*1350*/  S2UR UR13, SR_CgaCtaId ;  /* 0x00000000000d79c3 */ /* 0x000e220000008800 */
[----:B------:R-:W-:Y:S01]  /*1360*/  UMOV UR12, 0x400 ;  /* 0x00000400000c7882 */ /* 0x000fe20000000000 */
[----:B------:R-:W-:Y:S01]  /*1370*/  UMOV UR6, URZ ;  /* 0x0000003f00067c82 */ /* 0x000fe20008000000 */
[----:B------:R-:W-:Y:S01]  /*1380*/  SHF.R.U32.HI R12, RZ, 0x7, R12 ;  /* 0x00000007ff0c7819 */ /* 0x000fe2000001160c */
[----:B------:R-:W-:Y:S01]  /*1390*/  UMOV UR7, URZ ;  /* 0x0000003f00077c82 */ /* 0x000fe20008000000 */
[----:B------:R-:W-:Y:S01]  /*13a0*/  UMOV UR18, UR5 ;  /* 0x0000000500127c82 */ /* 0x000fe20008000000 */
[----:B------:R-:W-:Y:S02]  /*13b0*/  CS2R R16, SRZ ;  /* 0x0000000000107805 */ /* 0x000fe4000001ff00 */
[----:B------:R-:W-:Y:S01]  /*13c0*/  CS2R R14, SRZ ;  /* 0x00000000000e7805 */ /* 0x000fe2000001ff00 */
[----:B------:R-:W1:Y:S01]  /*13d0*/  LDC R13, c[0x0][0x28c] ;  /* 0x0000a300ff0d7b82 */ /* 0x000e620000000800 */
[----:B------:R-:W4:Y:S01]  /*13e0*/  SHFL.IDX PT, R12, R12, RZ, 0x1f ;  /* 0x00001fff0c0c7589 */ /* 0x000f2200000e0000 */
[----:B------:R-:W-:-:S02]  /*13f0*/  CS2R R18, SRZ ;  /* 0x0000000000127805 */ /* 0x000fc4000001ff00 */
[----:B------:R-:W-:Y:S02]  /*1400*/  CS2R R20, SRZ ;  /* 0x0000000000147805 */ /* 0x000fe4000001ff00 */
[----:B------:R-:W-:Y:S02]  /*1410*/  CS2R R22, SRZ ;  /* 0x0000000000167805 */ /* 0x000fe4000001ff00 */
[----:B------:R-:W-:Y:S02]  /*1420*/  CS2R R88, SRZ ;  /* 0x0000000000587805 */ /* 0x000fe4000001ff00 */
[----:B------:R-:W-:Y:S02]  /*1430*/  CS2R R90, SRZ ;  /* 0x00000000005a7805 */ /* 0x000fe4000001ff00 */
[----:B------:R-:W-:Y:S02]  /*1440*/  CS2R R94, SRZ ;  /* 0x00000000005e7805 */ /* 0x000fe4000001ff00 */
        /* <DEDUP_REMOVED lines=16> */
[----:B-1----:R-:W-:Y:S02]  /*1550*/  ISETP.GE.AND P0, PT, R13, 0x1, PT ;  /* 0x000000010d00780c */ /* 0x002fe40003f06270 */
[----:B------:R-:W-:Y:S02]  /*1560*/  CS2R R126, SRZ ;  /* 0x00000000007e7805 */ /* 0x000fe4000001ff00 */
[----:B----4-:R-:W-:-:S02]  /*1570*/  R2UR UR8, R12 ;  /* 0x000000000c0872ca */ /* 0x010fc400000e0000 */
[----:B------:R-:W-:Y:S02]  /*1580*/  CS2R R128, SRZ ;  /* 0x0000000000807805 */ /* 0x000fe4000001ff00 */
[----:B------:R-:W-:Y:S02]  /*1590*/  CS2R R130, SRZ ;  /* 0x0000000000827805 */ /* 0x000fe4000001ff00 */
[----:B------:R-:W-:Y:S02]  /*15a0*/  CS2R R132, SRZ ;  /* 0x0000000000847805 */ /* 0x000fe4000001ff00 */
[----:B------:R-:W-:Y:S02]  /*15b0*/  CS2R R134, SRZ ;  /* 0x0000000000867805 */ /* 0x000fe4000001ff00 */
[----:B------:R-:W-:Y:S02]  /*15c0*/  CS2R R136, SRZ ;  /* 0x0000000000887805 */ /* 0x000fe4000001ff00 */
[----:B------:R-:W-:Y:S01]  /*15d0*/  CS2R R138, SRZ ;  /* 0x00000000008a7805 */ /* 0x000fe2000001ff00 */
[----:B------:R-:W-:Y:S01]  /*15e0*/  IMAD.MOV.U32 R141, RZ, RZ, RZ ;  /* 0x000000ffff8d7224 */ /* 0x000fe200078e00ff */
[----:B------:R-:W-:Y:S01]  /*15f0*/  CS2R R24, SRZ ;  /* 0x0000000000187805 */ /* 0x000fe2000001ff00 */
[----:B------:R-:W-:Y:S01]  /*1600*/  IMAD.MOV.U32 R143, RZ, RZ, RZ ;  /* 0x000000ffff8f7224 */ /* 0x000fe200078e00ff */
[----:B---3--:R-:W-:Y:S01]  /*1610*/  CS2R R26, SRZ ;  /* 0x00000000001a7805 */ /* 0x008fe2000001ff00 */
[----:B------:R-:W-:Y:S01]  /*1620*/  IMAD.U32 R144, RZ, RZ, UR4 ;  /* 0x00000004ff907e24 */ /* 0x000fe2000f8e00ff */
[----:B------:R-:W-:Y:S01]  /*1630*/  CS2R R28, SRZ ;  /* 0x00000000001c7805 */ /* 0x000fe2000001ff00 */
[----:B------:R-:W-:Y:S01]  /*1640*/  ULEA.HI UR10, UR8, UR8, URZ, 0x1 ;  /* 0x00000008080a7291 */ /* 0x000fe2000f8f083f */
[----:B------:R-:W-:-:S02]  /*1650*/  CS2R R30, SRZ ;  /* 0x00000000001e7805 */ /* 0x000fc4000001ff00 */
[----:B------:R-:W-:Y:S02]  /*1660*/  CS2R R32, SRZ ;  /* 0x0000000000207805 */ /* 0x000fe4000001ff00 */
[----:B------:R-:W-:Y:S01]  /*1670*/  CS2R R34, SRZ ;  /* 0x0000000000227805 */ /* 0x000fe2000001ff00 */
[----:B------:R-:W-:Y:S01]  /*1680*/  ULOP3.LUT UR11, UR10, 0xffffe, URZ, 0xc0, !UPT ;  /* 0x000ffffe0a0b7892 */ /* 0x000fe2000f8ec03f */
[----:B------:R-:W-:Y:S01]  /*1690*/  CS2R R36, SRZ ;  /* 0x0000000000247805 */ /* 0x000fe2000001ff00 */
[----:B0-----:R-:W-:Y:S01]  /*16a0*/  ULEA UR10, UR13, UR12, 0x18 ;  /* 0x0000000c0d0a7291 */ /* 0x001fe2000f8ec03f */
[----:B------:R-:W-:Y:S01]  /*16b0*/  CS2R R38, SRZ ;  /* 0x0000000000267805 */ /* 0x000fe2000001ff00 */
[----:B------:R-:W-:Y:S01]  /*16c0*/  UIADD3 UR11, UR8, -UR11, URZ ;  /* 0x8000000b080b7290 */ /* 0x000fe2000fffe03f */
[----:B------:R-:W-:Y:S02]  /*16d0*/  CS2R R40, SRZ ;  /* 0x0000000000287805 */ /* 0x000fe4000001ff00 */
[----:B------:R-:W-:Y:S01]  /*16e0*/  CS2R R42, SRZ ;  /* 0x00000000002a7805 */ /* 0x000fe2000001ff00 */
[----:B------:R-:W-:Y:S01]  /*16f0*/  UMOV UR8, URZ ;  /* 0x0000003f00087c82 */ /* 0x000fe20008000000 */
[----:B------:R-:W-:Y:S01]  /*1700*/  ULEA UR11, UR11, UR10, 0xc ;  /* 0x0000000a0b0b7291 */ /* 0x000fe2000f8e603f */
[----:B------:R-:W-:-:S02]  /*1710*/  CS2R R44, SRZ ;  /* 0x00000000002c7805 */ /* 0x000fc4000001ff00 */
[----:B------:R-:W-:Y:S02]  /*1720*/  CS2R R46, SRZ ;  /* 0x00000000002e7805 */ /* 0x000fe4000001ff00 */
[----:B------:R-:W-:Y:S01]  /*1730*/  CS2R R48, SRZ ;  /* 0x0000000000307805 */ /* 0x000fe2000001ff00 */
[----:B------:R-:W-:Y:S01]  /*1740*/  UIADD3 UR11, UR11, 0x200, URZ ;  /* 0x000002000b0b7890 */ /* 0x000fe2000fffe03f */
[----:B------:R-:W-:Y:S02]  /*1750*/  CS2R R50, SRZ ;  /* 0x0000000000327805 */ /* 0x000fe4000001ff00 */
[----:B------:R-:W-:Y:S02]  /*1760*/  CS2R R52, SRZ ;  /* 0x0000000000347805 */ /* 0x000fe4000001ff00 */
[----:B------:R-:W-:Y:S01]  /*1770*/  CS2R R54, SRZ ;  /* 0x0000000000367805 */ /* 0x000fe2000001ff00 */
[----:B------:R-:W-:Y:S01]  /*1780*/  USHF.R.U32.HI UR11, URZ, 0x4, UR11 ;  /* 0x000000043f0b7899 */ /* 0x000fe2000801160b */
[----:B------:R-:W-:-:S02]  /*1790*/  CS2R R56, SRZ ;  /* 0x0000000000387805 */ /* 0x000fc4000001ff00 */
[----:B------:R-:W-:Y:S02]  /*17a0*/  CS2R R58, SRZ ;  /* 0x00000000003a7805 */ /* 0x000fe4000001ff00 */
[----:B------:R-:W-:Y:S01]  /*17b0*/  CS2R R60, SRZ ;  /* 0x00000000003c7805 */ /* 0x000fe2000001ff00 */
[----:B------:R-:W-:Y:S01]  /*17c0*/  ULOP3.LUT UR11, UR11, 0x3fff, URZ, 0xc0, !UPT ;  /* 0x00003fff0b0b7892 */ /* 0x000fe2000f8ec03f */
        /* <DEDUP_REMOVED lines=12> */
[----:B------:R-:W-:Y:S01]  /*1890*/  CS2R R86, SRZ ;  /* 0x0000000000567805 */ /* 0x000fe2000001ff00 */
[----:B------:R-:W-:Y:S06]  /*18a0*/  @!P0 BRA `(.L_x_18) ;  /* 0x0000000800308947 */ /* 0x000fec0003800000 */
[----:B------:R-:W-:-:S13]  /*18b0*/  ISETP.NE.AND P1, PT, R142, 0x3, PT ;  /* 0x000000038e00780c */ /* 0x000fda0003f25270 */
[----:B------:R-:W-:Y:S05]  /*18c0*/  @!P1 BRA `(.L_x_19) ;  /* 0x0000000000049947 */ /* 0x000fea0003800000 */
[----:B------:R-:W-:Y:S01]  /*18d0*/  BPT.TRAP 0x1 ;  /* 0x000000040000795c */ /* 0x000fe20000300000 */
.L_x_19:
[----:B------:R-:W-:Y:S01]  /*18e0*/  ULEA UR6, UR5, UR10, 0x3 ;  /* 0x0000000a05067291 */ /* 0x000fe2000f8e183f */
[----:B------:R-:W-:-:S05]  /*18f0*/  IMAD.U32 R12, RZ, RZ, UR4 ;  /* 0x00000004ff0c7e24 */ /* 0x000fca000f8e00ff */
[----:B------:R-:W-:-:S04]  /*1900*/  SHF.L.U32 R12, R12, 0x1f, RZ ;  /* 0x0000001f0c0c7819 */ /* 0x000fc800000006ff */
[----:B------:R0:W1:Y:S01]  /*1910*/  SYNCS.PHASECHK.TRANS64.TRYWAIT P0, [UR6], R12 ;  /* 0x0000000cff0075a7 */ /* 0x0000620008000146 */
[----:B------:R-:W-:Y:S05]  /*1920*/  @!P1 BRA `(.L_x_20) ;  /* 0x0000000000049947 */ /* 0x000fea0003800000 */
[----:B------:R-:W-:Y:S01]  /*1930*/  BPT.TRAP 0x1 ;  /* 0x000000040000795c */ /* 0x000fe20000300000 */
.L_x_20:
[----:B-1----:R-:W-:Y:S05]  /*1940*/  @P0 BRA `(.L_x_21) ;  /* 0x0000000000080947 */ /* 0x002fea0003800000 */
[----:B------:R-:W1:Y:S02]  /*1950*/  SYNCS.PHASECHK.TRANS64.TRYWAIT P0, [UR6], R12 ;  /* 0x0000000cff0075a7 */ /* 0x000e640008000146 */
[----:B-1----:R-:W-:Y:S05]  /*1960*/  @!P0 BRA `(.L_x_22) ;  /* 0x00000080005c8947 */ /* 0x002fea0003800000 */
.L_x_21:
[----:B------:R-:W-:Y:S01]  /*1970*/  UIADD3 UR6, UR10, 0x1c200, URZ ;  /* 0x0001c2000a067890 */ /* 0x000fe2000fffe03f */
[----:B------:R-:W-:Y:S01]  /*1980*/  WARPGROUP.ARRIVE ;  /* 0x00000000000079c5 */ /* 0x000fe20000000000 */
[----:B------:R-:W-:Y:S01]  /*1990*/  ULOP3.LUT UR12, UR11, 0x10000, URZ, 0xfc, !UPT ;  /* 0x000100000b0c7892 */ /* 0x000fe2000f8efc3f */
[----:B------:R-:W-:Y:S01]  /*19a0*/  CS2R R16, SRZ ;  /* 0x0000000000107805 */ /* 0x000fe2000001ff00 */
[----:B------:R-:W-:Y:S01]  /*19b0*/  USHF.R.U32.HI UR6, URZ, 0x4, UR6 ;  /* 0x000000043f067899 */ /* 0x000fe20008011606 */
[----:B------:R-:W-:Y:S01]  /*19c0*/  CS2R R14, SRZ ;  /* 0x00000000000e7805 */ /* 0x000fe2000001ff00 */
[----:B------:R-:W-:Y:S01]  /*19d0*/  ULEA UR12, UR5, UR12, 0x9 ;  /* 0x0000000c050c7291 */ /* 0x000fe2000f8e483f */
[----:B------:R-:W-:Y:S01]  /*19e0*/  CS2R R18, SRZ ;  /* 0x0000000000127805 */ /* 0x000fe2000001ff00 */
[----:B------:R-:W-:Y:S01]  /*19f0*/  ULOP3.LUT UR6, UR6, 0x3fff, URZ, 0xc0, !UPT ;  /* 0x00003fff06067892 */ /* 0x000fe2000f8ec03f */
[----:B------:R-:W-:Y:S01]  /*1a00*/  CS2R R20, SRZ ;  /* 0x0000000000147805 */ /* 0x000fe2000001ff00 */
[----:B------:R-:W-:Y:S01]  /*1a10*/  UMOV UR13, 0x80000020 ;  /* 0x80000020000d7882 */ /* 0x000fe20000000000 */
[----:B------:R-:W-:Y:S01]  /*1a20*/  UMOV UR15, 0x80000020 ;  /* 0x80000020000f7882 */ /* 0x000fe20000000000 */
[----:B------:R-:W-:Y:S01]  /*1a30*/  ULOP3.LUT UR6, UR6, 0x10000, URZ, 0xfc, !UPT ;  /* 0x0001000006067892 */ /* 0x000fe2000f8efc3f */
[----:B------:R-:W-:Y:S01]  /*1a40*/  CS2R R22, SRZ ;  /* 0x0000000000167805 */ /* 0x000fe2000001ff00 */
[----:B------:R-:W-:Y:S01]  /*1a50*/  ULDC UR7, c[0x0][0x50c] ;  /* 0x0001430000077ab9 */ /* 0x000fe20000000800 */
[----:B------:R-:W-:Y:S01]  /*1a60*/  CS2R R88, SRZ ;  /* 0x0000000000587805 */ /* 0x000fe2000001ff00 */
[----:B------:R-:W-:Y:S01]  /*1a70*/  ULEA UR14, UR5, UR6, 0x9 ;  /* 0x00000006050e7291 */ /* 0x000fe2000f8e483f */
[----:B------:R-:W-:Y:S01]  /*1a80*/  CS2R R90, SRZ ;  /* 0x00000000005a7805 */ /* 0x000fe2000001ff00 */
[----:B------:R-:W-:Y:S01]  /*1a90*/  UISETP.NE.AND UP0, UPT, UR7, 0x2, UPT ;  /* 0x000000020700788c */ /* 0x000fe2000bf05270 */
[----:B------:R-:W-:Y:S01]  /*1aa0*/  CS2R R94, SRZ ;  /* 0x00000000005e7805 */ /* 0x000fe2000001ff00 */
[----:B------:R-:W-:Y:S01]  /*1ab0*/  UMOV UR6, 0x2 ;  /* 0x0000000200067882 */ /* 0x000fe20000000000 */
[----:B------:R-:W-:Y:S01]  /*1ac0*/  CS2R R92, SRZ ;  /* 0x00000000005c7805 */ /* 0x000fe2000001ff00 */
[----:B------:R-:W-:Y:S01]  /*1ad0*/  USEL UR7, URZ, 0x1, UP0 ;  /* 0x000000013f077887 */ /* 0x000fe20008000000 */
[----:B------:R-:W-:-:S02]  /*1ae0*/  CS2R R96, SRZ ;  /* 0x0000000000607805 */ /* 0x000fc4000001ff00 */
[----:B------:R-:W-:Y:S01]  /*1af0*/  CS2R R98, SRZ ;  /* 0x0000000000627805 */ /* 0x000fe2000001ff00 */
[----:B------:R-:W-:Y:S01]  /*1b00*/  QGMMA.64x128x32.F32.E5M2.E5M2 R24, gdesc[UR12], RZ, !UPT ;  /* 0x01e000000c1879f3 */ /* 0x000fe2000c7038ff */
[----:B------:R-:W-:Y:S01]  /*1b10*/  UIADD3 UR12, UR12, 0x2, URZ ;  /* 0x000000020c0c7890 */ /* 0x000fe2000fffe03f */
[----:B------:R-:W-:Y:S02]  /*1b20*/  CS2R R100, SRZ ;  /* 0x0000000000647805 */ /* 0x000fe4000001ff00 */
[----:B------:R-:W-:Y:S01]  /*1b30*/  ISETP.NE.AND P0, PT, RZ, UR7, PT ;  /* 0x00000007ff007c0c */ /* 0x000fe2000bf05270 */
[----:B------:R-:W-:Y:S01]  /*1b40*/  UIADD3 UR14, UR14, 0x2, URZ ;  /* 0x000000020e0e7890 */ /* 0x000fe2000fffe03f */
[----:B------:R-:W-:Y:S01]  /*1b50*/  CS2R R102, SRZ ;  /* 0x0000000000667805 */ /* 0x000fe2000001ff00 */
[----:B------:R-:W-:Y:S01]  /*1b60*/  UMOV UR13, 0x80000020 ;  /* 0x80000020000d7882 */ /* 0x000fe20000000000 */
[----:B------:R-:W-:Y:S01]  /*1b70*/  UMOV UR15, 0x80000020 ;  /* 0x80000020000f7882 */ /* 0x000fe20000000000 */
        /* <DEDUP_REMOVED lines=17> */
[----:B------:R-:W-:Y:S01]  /*1c90*/  CS2R R138, SRZ ;  /* 0x00000000008a7805 */ /* 0x000fe2000001ff00 */
[----:B------:R-:W-:Y:S02]  /*1ca0*/  IMAD.MOV.U32 R141, RZ, RZ, RZ ;  /* 0x000000ffff8d7224 */ /* 0x000fe400078e00ff */
[----:B------:R-:W-:Y:S01]  /*1cb0*/  IMAD.MOV.U32 R143, RZ, RZ, RZ ;  /* 0x000000ffff8f7224 */ /* 0x000fe200078e00ff */
[----:B------:R-:W-:Y:S01]  /*1cc0*/  QGMMA.64x128x32.F32.E5M2.E5M2 R24, gdesc[UR12], R24, gsb0 ;  /* 0x01e000000c1879f3 */ /* 0x000fe20008003818 */
[----:B------:R-:W-:Y:S05]  /*1cd0*/  @!P0 BRA `(.L_x_23) ;  /* 0x0000000400088947 */ /* 0x000fea0003800000 */
[----:B------:R-:W-:Y:S02]  /*1ce0*/  WARPGROUP.DEPBAR.LE gsb0, 0x0 ;  /* 0x00008000000079c5 */ /* 0x000fe40000010000 */
[----:B------:R-:W-:-:S01]  /*1cf0*/  FADD R143, RZ, R24 ;  /* 0x00000018ff8f7221 */ /* 0x000fc20000000000 */
[----:B------:R-:W-:Y:S01]  /*1d00*/  FADD R138, RZ, R25 ;  /* 0x00000019ff8a7221 */ /* 0x000fe20000000000 */
        /* <DEDUP_REMOVED lines=62> */
[----:B------:R-:W-:-:S06]  /*20f0*/  UMOV UR6, URZ ;  /* 0x0000003f00067c82 */ /* 0x000fcc0008000000 */
.L_x_23:
[----:B------:R-:W-:-:S04]  /*2100*/  UIADD3 UR18, UR5, 0x1, URZ ;  /* 0x0000000105127890 */ /* 0x000fc8000fffe03f */
[----:B------:R-:W-:-:S04]  /*2110*/  UISETP.NE.AND UP0, UPT, UR18, 0xe, UPT ;  /* 0x0000000e1200788c */ /* 0x000fc8000bf05270 */
[----:B------:R-:W-:Y:S02]  /*2120*/  USEL UR8, URZ, 0x1, UP0 ;  /* 0x000000013f087887 */ /* 0x000fe40008000000 */
[----:B------:R-:W-:Y:S02]  /*2130*/  USEL UR18, UR18, URZ, UP0 ;  /* 0x0000003f12127287 */ /* 0x000fe40008000000 */
[----:B------:R-:W-:-:S06]  /*2140*/  ULOP3.LUT UR8, UR4, UR8, URZ, 0x3c, !UPT ;  /* 0x0000000804087292 */ /* 0x000fcc000f8e3c3f */
[----:B------:R-:W-:Y:S01]  /*2150*/  IMAD.U32 R144, RZ, RZ, UR8 ;  /* 0x00000008ff907e24 */ /* 0x000fe2000f8e00ff */
[----:B------:R-:W-:-:S06]  /*2160*/  UMOV UR8, 0x1 ;  /* 0x0000000100087882 */ /* 0x000fcc0000000000 */
.L_x_18:
[----:B------:R-:W-:-:S04]  /*2170*/  UISETP.LT.AND UP0, UPT, UR9, 0x1, UPT ;  /* 0x000000010900788c */ /* 0x000fc8000bf01270 */
[----:B------:R-:W-:-:S04]  /*2180*/  USEL UR12, UR9, 0x1, UP0 ;  /* 0x00000001090c7887 */ /* 0x000fc80008000000 */
[----:B------:R-:W-:-:S04]  /*2190*/  UIADD3 UR12, UR9, -UR12, URZ ;  /* 0x8000000c090c7290 */ /* 0x000fc8000fffe03f */
[----:B------:R-:W-:-:S06]  /*21a0*/  UISETP.GE.AND UP0, UPT, UR12, 0x1, UPT ;  /* 0x000000010c00788c */ /* 0x000fcc000bf06270 */
[----:B------:R-:W-:-:S13]  /*21b0*/  PLOP3.LUT P0, PT, PT, PT, UP0, 0x80, 0x0 ;  /* 0x000000000000781c */ /* 0x000fda0003f0f008 */
[----:B------:R-:W-:Y:S05]  /*21c0*/  @!P0 BRA `(.L_x_24) ;  /* 0x0000000800088947 */ /* 0x000fea0003800000 */
[----:B01----:R-:W-:Y:S01]  /*21d0*/  IMAD.U32 R12, RZ, RZ, UR12 ;  /* 0x0000000cff0c7e24 */ /* 0x003fe2000f8e00ff */
[----:B------:R-:W-:Y:S01]  /*21e0*/  ULDC UR19, c[0x0][0x50c] ;  /* 0x0001430000137ab9 */ /* 0x000fe20000000800 */
[----:B------:R-:W-:-:S07]  /*21f0*/  IMAD.U32 R13, RZ, RZ, UR5 ;  /* 0x00000005ff0d7e24 */ /* 0x000fce000f8e00ff */
.L_x_32:
[----:B------:R-:W-:-:S13]  /*2200*/  ISETP.NE.AND P1, PT, R142, 0x3, PT ;  /* 0x000000038e00780c */ /* 0x000fda0003f25270 */
[----:B------:R-:W-:Y:S05]  /*2210*/  @!P1 BRA `(.L_x_25) ;  /* 0x0000000000049947 */ /* 0x000fea0003800000 */
[----:B------:R-:W-:Y:S01]  /*2220*/  BPT.TRAP 0x1 ;  /* 0x000000040000795c */ /* 0x000fe20000300000 */
.L_x_25:
[----:B------:R-:W0:Y:S01]  /*2230*/  S2UR UR12, SR_CgaCtaId ;  /* 0x00000000000c79c3 */ /* 0x000e220000008800 */
[----:B------:R-:W-:Y:S01]  /*2240*/  UMOV UR10, 0x400 ;  /* 0x00000400000a7882 */ /* 0x000fe20000000000 */
[----:B------:R-:W-:Y:S01]  /*2250*/  SHF.L.U32 R140, R144, 0x1f, RZ ;  /* 0x0000001f908c7819 */ /* 0x000fe200000006ff */
[----:B0-----:R-:W-:-:S04]  /*2260*/  ULEA UR10, UR12, UR10, 0x18 ;  /* 0x0000000a0c0a7291 */ /* 0x001fc8000f8ec03f */
[----:B------:R-:W-:-:S09]  /*2270*/  ULEA UR12, UR18, UR10, 0x3 ;  /* 0x0000000a120c7291 */ /* 0x000fd2000f8e183f */
[----:B------:R0:W1:Y:S01]  /*2280*/  SYNCS.PHASECHK.TRANS64.TRYWAIT P0, [UR12], R140 ;  /* 0x0000008cff0075a7 */ /* 0x000062000800014c */
[----:B------:R-:W-:Y:S05]  /*2290*/  @!P1 BRA `(.L_x_26) ;  /* 0x0000000000049947 */ /* 0x000fea0003800000 */
[----:B------:R-:W-:Y:S01]  /*22a0*/  BPT.TRAP 0x1 ;  /* 0x000000040000795c */ /* 0x000fe20000300000 */
.L_x_26:
[----:B-1----:R-:W-:Y:S05]  /*22b0*/  @P0 BRA `(.L_x_27) ;  /* 0x0000000000080947 */ /* 0x002fea0003800000 */
[----:B------:R-:W1:Y:S02]  /*22c0*/  SYNCS.PHASECHK.TRANS64.TRYWAIT P0, [UR12], R140 ;  /* 0x0000008cff0075a7 */ /* 0x000e64000800014c */
[----:B-1----:R-:W-:Y:S05]  /*22d0*/  @!P0 BRA `(.L_x_28) ;  /* 0x0000007800188947 */ /* 0x002fea0003800000 */
.L_x_27:
[----:B------:R-:W-:Y:S01]  /*22e0*/  UIADD3 UR12, UR10, 0x1c200, URZ ;  /* 0x0001c2000a0c7890 */ /* 0x000fe2000fffe03f */
[----:B------:R-:W-:Y:S01]  /*22f0*/  WARPGROUP.ARRIVE ;  /* 0x00000000000079c5 */ /* 0x000fe20000000000 */
[----:B------:R-:W-:Y:S02]  /*2300*/  UISETP.NE.AND UP0, UPT, UR7, URZ, UPT ;  /* 0x0000003f0700728c */ /* 0x000fe4000bf05270 */
[----:B------:R-:W-:Y:S02]  /*2310*/  USHF.R.U32.HI UR12, URZ, 0x4, UR12 ;  /* 0x000000043f0c7899 */ /* 0x000fe4000801160c */
[----:B------:R-:W-:Y:S02]  /*2320*/  USEL UR8, UR8, URZ, !UP0 ;  /* 0x0000003f08087287 */ /* 0x000fe4000c000000 */
[----:B------:R-:W-:Y:S02]  /*2330*/  ULOP3.LUT UR7, UR12, 0x3fff, URZ, 0xc0, !UPT ;  /* 0x00003fff0c077892 */ /* 0x000fe4000f8ec03f */
[----:B------:R-:W-:-:S02]  /*2340*/  ULOP3.LUT UR12, UR11, 0x10000, URZ, 0xfc, !UPT ;  /* 0x000100000b0c7892 */ /* 0x000fc4000f8efc3f */
[----:B------:R-:W-:Y:S02]  /*2350*/  ULOP3.LUT UR7, UR7, 0x10000, URZ, 0xfc, !UPT ;  /* 0x0001000007077892 */ /* 0x000fe4000f8efc3f */
[----:B------:R-:W-:Y:S02]  /*2360*/  UISETP.NE.U32.AND UP0, UPT, UR8, URZ, UPT ;  /* 0x0000003f0800728c */ /* 0x000fe4000bf05070 */
[----:B------:R-:W-:Y:S02]  /*2370*/  ULEA UR12, UR18, UR12, 0x9 ;  /* 0x0000000c120c7291 */ /* 0x000fe4000f8e483f */
[----:B------:R-:W-:Y:S01]  /*2380*/  ULEA UR14, UR18, UR7, 0x9 ;  /* 0x00000007120e7291 */ /* 0x000fe2000f8e483f */
[----:B------:R-:W-:Y:S01]  /*2390*/  UMOV UR13, 0x80000020 ;  /* 0x80000020000d7882 */ /* 0x000fe20000000000 */
[----:B------:R-:W-:Y:S01]  /*23a0*/  UMOV UR15, 0x80000020 ;  /* 0x80000020000f7882 */ /* 0x000fe20000000000 */
[----:B------:R-:W-:-:S06]  /*23b0*/  UIADD3 UR6, UR6, 0x2, URZ ;  /* 0x0000000206067890 */ /* 0x000fcc000fffe03f */
[----:B------:R-:W-:Y:S01]  /*23c0*/  QGMMA.64x128x32.F32.E5M2.E5M2 R24, gdesc[UR12], R24, UP0 ;  /* 0x01e000000c1879f3 */ /* 0x000fe2000bf03818 */
[----:B------:R-:W-:Y:S02]  /*23d0*/  UIADD3 UR12, UR12, 0x2, URZ ;  /* 0x000000020c0c7890 */ /* 0x000fe4000fffe03f */
[----:B------:R-:W-:Y:S01]  /*23e0*/  UIADD3 UR14, UR14, 0x2, URZ ;  /* 0x000000020e0e7890 */ /* 0x000fe2000fffe03f */
[----:B------:R-:W-:Y:S01]  /*23f0*/  UMOV UR13, 0x80000020 ;  /* 0x80000020000d7882 */ /* 0x000fe20000000000 */
[----:B------:R-:W-:Y:S01]  /*2400*/  UMOV UR15, 0x80000020 ;  /* 0x80000020000f7882 */ /* 0x000fe20000000000 */
[----:B------:R-:W-:-:S04]  /*2410*/  UISETP.NE.AND UP0, UPT, UR6, UR19, UPT ;  /* 0x000000130600728c */ /* 0x000fc8000bf05270 */
[----:B------:R-:W-:-:S06]  /*2420*/  USEL UR7, URZ, 0x1, UP0 ;  /* 0x000000013f077887 */ /* 0x000fcc0008000000 */
[----:B------:R-:W-:Y:S01]  /*2430*/  ISETP.NE.AND P0, PT, RZ, UR7, PT ;  /* 0x00000007ff007c0c */ /* 0x000fe2000bf05270 */
[----:B------:R-:W-:Y:S03]  /*2440*/  QGMMA.64x128x32.F32.E5M2.E5M2 R24, gdesc[UR12], R24, gsb0 ;  /* 0x01e000000c1879f3 */ /* 0x000fe60008003818 */
[----:B------:R-:W-:-:S09]  /*2450*/  WARPGROUP.DEPBAR.LE gsb0, 0x1 ;  /* 0x00008000000079c5 */ /* 0x000fd20000010100 */
[----:B------:R-:W-:Y:S05]  /*2460*/  @!P0 BRA `(.L_x_29) ;  /* 0x0000000400088947 */ /* 0x000fea0003800000 */
[----:B------:R-:W-:Y:S02]  /*2470*/  WARPGROUP.DEPBAR.LE gsb0, 0x0 ;  /* 0x00008000000079c5 */ /* 0x000fe40000010000 */
[----:B------:R-:W-:-:S01]  /*2480*/  FADD R143, R24, R143 ;  /* 0x0000008f188f7221 */ /* 0x000fc20000000000 */
[----:B------:R-:W-:Y:S01]  /*2490*/  FADD R138, R25, R138 ;  /* 0x0000008a198a7221 */ /* 0x000fe20000000000 */
        /* <DEDUP_REMOVED lines=62> */
[----:B------:R-:W-:-:S06]  /*2880*/  UMOV UR6, URZ ;  /* 0x0000003f00067c82 */ /* 0x000fcc0008000000 */
.L_x_29:
[----:B------:R-:W-:Y:S05]  /*2890*/  @!P1 BRA `(.L_x_30) ;  /* 0x0000000000049947 */ /* 0x000fea0003800000 */
[----:B------:R-:W-:Y:S01]  /*28a0*/  BPT.TRAP 0x1 ;  /* 0x000000040000795c */ /* 0x000fe20000300000 */
.L_x_30:
[----:B------:R-:W-:-:S13]  /*28b0*/  ISETP.NE.AND P0, PT, R6, RZ, PT ;  /* 0x000000ff0600720c */ /* 0x000fda0003f05270 */
[----:B01----:R-:W-:-:S05]  /*28c0*/  @P0 LEA R140, R13, UR10, 0x3 ;  /* 0x0000000a0d8c0c11 */ /* 0x003fca000f8e18ff */
[----:B------:R-:W-:-:S05]  /*28d0*/  @P0 VIADD R140, R140, 0x70 ;  /* 0x000000708c8c0836 */ /* 0x000fca0000000000 */
[----:B------:R-:W-:-:S04]  /*28e0*/  @P0 PRMT R140, R5, 0x654, R140 ;  /* 0x00000654058c0816 */ /* 0x000fc8000000008c */
[----:B------:R0:W-:Y:S01]  /*28f0*/  @P0 SYNCS.ARRIVE.TRANS64.RED.A1T0 RZ, [R140+URZ], RZ ;  /* 0x000000ff8cff09a7 */ /* 0x0001e2000810043f */
[----:B------:R-:W-:-:S13]  /*2900*/  ISETP.GT.U32.AND P0, PT, R4, 0x1, PT ;  /* 0x000000010400780c */ /* 0x000fda0003f04070 */
[----:B0-----:R-:W-:Y:S05]  /*2910*/  @P0 BRA `(.L_x_31) ;  /* 0x0000000000040947 */ /* 0x001fea0003800000 */
[----:B------:R-:W-:Y:S01]  /*2920*/  BPT.TRAP 0x1 ;  /* 0x000000040000795c */ /* 0x000fe20000300000 */
.L_x_31:
[----:B------:R-:W-:Y:S01]  /*2930*/  UIADD3 UR18, UR18, 0x1, URZ ;  /* 0x0000000112127890 */ /* 0x000fe2000fffe03f */
[C---:B------:R-:W-:Y:S01]  /*2940*/  ISETP.GT.AND P1, PT, R12.reuse, 0x1, PT ;  /* 0x000000010c00780c */ /* 0x040fe20003f24270 */
[----:B------:R-:W-:Y:S02]  /*2950*/  VIADD R13, R13, 0x1 ;  /* 0x000000010d0d7836 */ /* 0x000fe40000000000 */
[----:B------:R-:W-:Y:S01]  /*2960*/  UISETP.NE.AND UP0, UPT, UR18, 0xe, UPT ;  /* 0x0000000e1200788c */ /* 0x000fe2000bf05270 */
[----:B------:R-:W-:Y:S02]  /*2970*/  VIADD R12, R12, 0xffffffff ;  /* 0xffffffff0c0c7836 */ /* 0x000fe40000000000 */
[C---:B------:R-:W-:Y:S01]  /*2980*/  ISETP.NE.AND P0, PT, R13.reuse, 0xe, PT ;  /* 0x0000000e0d00780c */ /* 0x040fe20003f05270 */
[----:B------:R-:W-:Y:S02]  /*2990*/  USEL UR8, URZ, 0x1, UP0 ;  /* 0x000000013f087887 */ /* 0x000fe40008000000 */
[----:B------:R-:W-:Y:S01]  /*29a0*/  USEL UR18, UR18, URZ, UP0 ;  /* 0x0000003f12127287 */ /* 0x000fe20008000000 */
[----:B------:R-:W-:-:S03]  /*29b0*/  SEL R13, R13, RZ, P0 ;  /* 0x000000ff0d0d7207 */ /* 0x000fc60000000000 */
[----:B------:R-:W-:Y:S01]  /*29c0*/  LOP3.LUT R144, R144, UR8, RZ, 0x3c, !PT ;  /* 0x0000000890907c12 */ /* 0x000fe2000f8e3cff */
[----:B------:R-:W-:Y:S01]  /*29d0*/  UMOV UR8, 0x1 ;  /* 0x0000000100087882 */ /* 0x000fe20000000000 */
[----:B------:R-:W-:Y:S06]  /*29e0*/  @P1 BRA `(.L_x_32) ;  /* 0xfffffff800041947 */ /* 0x000fec000383ffff */
.L_x_24:
[----:B------:R-:W-:Y:S01]  /*29f0*/  UISETP.NE.AND UP0, UPT, UR6, URZ, UPT ;  /* 0x0000003f0600728c */ /* 0x000fe2000bf05270 */
[----:B01----:R-:W0:Y:S03]  /*2a00*/  LDC R12, c[0x0][0x28c] ;  /* 0x0000a300ff0c7b82 */ /* 0x003e260000000800 */
[----:B------:R-:W-:-:S06]  /*2a10*/  USEL UR6, URZ, 0x1, !UP0 ;  /* 0x000000013f067887 */ /* 0x000fcc000c000000 */
[----:B------:R-:W-:Y:S02]  /*2a20*/  ISETP.NE.AND P0, PT, RZ, UR6, PT ;  /* 0x00000006ff007c0c */ /* 0x000fe4000bf05270 */
[----:B0-----:R-:W-:-:S11]  /*2a30*/  ISETP.GE.AND P1, PT, R12, 0x1, PT ;  /* 0x000000010c00780c */ /* 0x001fd60003f26270 */
[----:B------:R-:W-:Y:S05]  /*2a40*/  @!P0 BRA `(.L_x_33) ;  /* 0x0000000400048947 */ /* 0x000fea0003800000 */
[----:B------:R-:W-:Y:S02]  /*2a50*/  WARPGROUP.DEPBAR.LE gsb0, 0x0 ;  /* 0x00008000000079c5 */ /* 0x000fe40000010000 */
[----:B------:R-:W-:Y:S01]  /*2a60*/  FADD R143, R24, R143 ;  /* 0x0000008f188f7221 */ /* 0x000fe20000000000 */
        /* <DEDUP_REMOVED lines=62> */
[----:B------:R-:W-:-:S07]  /*2e50*/  FADD R16, R16, R87 ;  /* 0x0000005710107221 */ /* 0x000fce0000000000 */
.L_x_33:
[----:B------:R-:W-:Y:S02]  /*2e60*/  WARPGROUP.DEPBAR.LE gsb0, 0x0 ;  /* 0x00008000000079c5 */ /* 0x000fe40000010000 */
[----:B------:R-:W-:Y:S05]  /*2e70*/  @!P1 BRA `(.L_x_34) ;  /* 0x0000000000589947 */ /* 0x000fea0003800000 */
[----:B------:R-:W-:-:S13]  /*2e80*/  ISETP.NE.AND P0, PT, R142, 0x3, PT ;  /* 0x000000038e00780c */ /* 0x000fda0003f05270 */
[----:B------:R-:W-:Y:S05]  /*2e90*/  @!P0 BRA `(.L_x_35) ;  /* 0x0000000000048947 */ /* 0x000fea0003800000 */
[----:B------:R-:W-:Y:S01]  /*2ea0*/  BPT.TRAP 0x1 ;  /* 0x000000040000795c */ /* 0x000fe20000300000 */
.L_x_35:
[----:B------:R-:W-:Y:S01]  /*2eb0*/  ISETP.NE.AND P0, PT, R6, RZ, PT ;  /* 0x000000ff0600720c */ /* 0x000fe20003f05270 */
[----:B------:R-:W-:Y:S01]  /*2ec0*/  BSSY B0, `(.L_x_36) ;  /* 0x000000f000007945 */ /* 0x000fe20003800000 */
[----:B------:R-:W-:-:S11]  /*2ed0*/  ISETP.GT.U32.AND P1, PT, R4, 0x1, PT ;  /* 0x000000010400780c */ /* 0x000fd60003f24070 */
[----:B------:R-:W-:Y:S05]  /*2ee0*/  @!P0 BRA `(.L_x_37) ;  /* 0x0000000000308947 */ /* 0x000fea0003800000 */
[----:B------:R-:W-:-:S04]  /*2ef0*/  UISETP.LT.AND UP0, UPT, UR9, 0x1, UPT ;  /* 0x000000010900788c */ /* 0x000fc8000bf01270 */
[----:B------:R-:W-:-:S04]  /*2f00*/  USEL UR8, UR9, 0x1, UP0 ;  /* 0x0000000109087887 */ /* 0x000fc80008000000 */
[----:B------:R-:W-:-:S04]  /*2f10*/  UIADD3 UR8, UR5, UR9, -UR8 ;  /* 0x0000000905087290 */ /* 0x000fc8000fffe808 */
[----:B------:R-:W-:-:S04]  /*2f20*/  USHF.R.U32.HI UR6, URZ, 0x1, UR8 ;  /* 0x000000013f067899 */ /* 0x000fc80008011608 */
[----:B------:R-:W-:-:S04]  /*2f30*/  UIMAD.WIDE.U32 UR6, UR6, -0x6db6db6d, URZ ;  /* 0x92492493060678a5 */ /* 0x000fc8000f8e003f */
[----:B------:R-:W-:-:S04]  /*2f40*/  USHF.R.U32.HI UR6, URZ, 0x2, UR7 ;  /* 0x000000023f067899 */ /* 0x000fc80008011607 */
[----:B------:R-:W-:-:S04]  /*2f50*/  UIMAD UR8, UR6, -0xe, UR8 ;  /* 0xfffffff2060878a4 */ /* 0x000fc8000f8e0208 */
[----:B------:R-:W-:-:S04]  /*2f60*/  ULEA UR8, UR8, UR10, 0x3 ;  /* 0x0000000a08087291 */ /* 0x000fc8000f8e183f */
[----:B------:R-:W-:-:S06]  /*2f70*/  UIADD3 UR8, UR8, 0x70, URZ ;  /* 0x0000007008087890 */ /* 0x000fcc000fffe03f */
[----:B------:R-:W-:-:S05]  /*2f80*/  IMAD.U32 R12, RZ, RZ, UR8 ;  /* 0x00000008ff0c7e24 */ /* 0x000fca000f8e00ff */
[----:B------:R-:W-:-:S04]  /*2f90*/  PRMT R12, R5, 0x654, R12 ;  /* 0x00000654050c7816 */ /* 0x000fc8000000000c */
[----:B------:R0:W-:Y:S03]  /*2fa0*/  SYNCS.ARRIVE.TRANS64.RED.A1T0 RZ, [R12+URZ], RZ ;  /* 0x000000ff0cff79a7 */ /* 0x0001e6000810043f */
.L_x_37:
[----:B------:R-:W-:Y:S05]  /*2fb0*/  BSYNC B0 ;  /* 0x0000000000007941 */ /* 0x000fea0003800000 */
.L_x_36:
[----:B------:R-:W-:Y:S05]  /*2fc0*/  @P1 BRA `(.L_x_34) ;  /* 0x0000000000041947 */ /* 0x000fea0003800000 */
[----:B------:R-:W-:Y:S01]  /*2fd0*/  BPT.TRAP 0x1 ;  /* 0x000000040000795c */ /* 0x000fe20000300000 */
.L_x_34:
[----:B------:R-:W1:Y:S01]  /*2fe0*/  LDC R26, c[0x0][0x288] ;  /* 0x0000a200ff1a7b82 */ /* 0x000e620000000800 */
[--C-:B0-----:R-:W-:Y:S01]  /*2ff0*/  SHF.R.U32.HI R12, RZ, 0x2, R0.reuse ;  /* 0x00000002ff0c7819 */ /* 0x101fe20000011600 */
[----:B------:R-:W-:Y:S01]  /*3000*/  IMAD.SHL.U32 R29, R11, 0x80, RZ ;  /* 0x000000800b1d7824 */ /* 0x000fe200078e00ff */
[----:B------:R-:W-:Y:S01]  /*3010*/  SHF.R.U32.HI R25, RZ, 0x7, R0 ;  /* 0x00000007ff197819 */ /* 0x000fe20000011600 */
[----:B------:R-:W-:Y:S01]  /*3020*/  UIADD3 UR5, UR9, UR5, URZ ;  /* 0x0000000509057290 */ /* 0x000fe2000fffe03f */
[----:B------:R-:W-:Y:S01]  /*3030*/  LOP3.LUT R13, R12, 0x7, RZ, 0xc0, !PT ;  /* 0x000000070c0d7812 */ /* 0x000fe200078ec0ff */
[----:B------:R-:W-:Y:S01]  /*3040*/  IMAD.SHL.U32 R31, R10, 0x80, RZ ;  /* 0x000000800a1f7824 */ /* 0x000fe200078e00ff */
[----:B------:R-:W-:Y:S01]  /*3050*/  LOP3.LUT R12, R25, 0x1, RZ, 0xc0, !PT ;  /* 0x00000001190c7812 */ /* 0x000fe200078ec0ff */
[----:B------:R-:W-:Y:S01]  /*3060*/  UISETP.GT.U32.AND UP0, UPT, UR5, 0xd, UPT ;  /* 0x0000000d0500788c */ /* 0x000fe2000bf04070 */
[----:B------:R-:W-:Y:S01]  /*3070*/  LOP3.LUT R24, R0, 0x60, RZ, 0xc0, !PT ;  /* 0x0000006000187812 */ /* 0x000fe200078ec0ff */
[----:B------:R-:W-:Y:S01]  /*3080*/  ULDC UR12, c[0x0][0x284] ;  /* 0x0000a100000c7ab9 */ /* 0x000fe20000000800 */
[----:B------:R-:W-:Y:S01]  /*3090*/  USHF.R.U32.HI UR6, URZ, 0x1, UR5 ;  /* 0x000000013f067899 */ /* 0x000fe20008011605 */
[----:B------:R-:W-:Y:S01]  /*30a0*/  IMAD.SHL.U32 R30, R12, 0x40, RZ ;  /* 0x000000400c1e7824 */ /* 0x000fe200078e00ff */
[----:B------:R-:W-:Y:S01]  /*30b0*/  SHF.R.U32.HI R28, RZ, 0x1, R24 ;  /* 0x00000001ff1c7819 */ /* 0x000fe20000011618 */
[----:B------:R-:W-:Y:S01]  /*30c0*/  UISETP.LT.U32.AND UP0, UPT, UR9, 0xe, UP0 ;  /* 0x0000000e0900788c */ /* 0x000fe20008701070 */
[----:B------:R-:W-:Y:S01]  /*30d0*/  LOP3.LUT R24, R0, 0x3, RZ, 0xc0, !PT ;  /* 0x0000000300187812 */ /* 0x000fe200078ec0ff */
[----:B------:R-:W-:Y:S01]  /*30e0*/  UISETP.GE.U32.AND UP1, UPT, UR9, 0xe, UPT ;  /* 0x0000000e0900788c */ /* 0x000fe2000bf26070 */
[--C-:B------:R-:W-:Y:S01]  /*30f0*/  IADD3 R25, RZ, -R28, -R13.reuse ;  /* 0x8000001cff197210 */ /* 0x100fe20007ffe80d */
[----:B------:R-:W-:Y:S01]  /*3100*/  UIMAD.WIDE.U32 UR6, UR6, -0x6db6db6d, URZ ;  /* 0x92492493060678a5 */ /* 0x000fe2000f8e003f */
[----:B------:R-:W-:Y:S01]  /*3110*/  LOP3.LUT R13, R30, 0x40, R13, 0xe2, !PT ;  /* 0x000000401e0d7812 */ /* 0x000fe200078ee20d */
[----:B------:R-:W-:Y:S01]  /*3120*/  USEL UR8, URZ, 0x1, !UP0 ;  /* 0x000000013f087887 */ /* 0x000fe2000c000000 */
[----:B------:R-:W-:Y:S01]  /*3130*/  SHF.R.S32.HI R34, RZ, 0x1f, R7 ;  /* 0x0000001fff227819 */ /* 0x000fe20000011407 */
[----:B------:R-:W-:Y:S01]  /*3140*/  IMAD R12, R12, -0x40, R25 ;  /* 0xffffffc00c0c7824 */ /* 0x000fe200078e0219 */
[----:B------:R-:W-:Y:S01]  /*3150*/  ULDC.64 UR10, c[0x0][0x5d0] ;  /* 0x00017400000a7ab9 */ /* 0x000fe20000000a00 */
[----:B-1----:R-:W-:Y:S01]  /*3160*/  IMAD R30, R24, -0x2, R26 ;  /* 0xfffffffe181e7824 */ /* 0x002fe200078e021a */
[----:B------:R-:W-:Y:S01]  /*3170*/  ISETP.GE.AND P0, PT, R29, R26, PT ;  /* 0x0000001a1d00720c */ /* 0x000fe20003f06270 */
[----:B------:R-:W-:Y:S01]  /*3180*/  IMAD.SHL.U32 R24, R0, 0x2, RZ ;  /* 0x0000000200187824 */ /* 0x000fe200078e00ff */
[----:B------:R-:W-:Y:S01]  /*3190*/  USHF.R.U32.HI UR6, URZ, 0x2, UR7 ;  /* 0x000000023f067899 */ /* 0x000fe20008011607 */
[----:B------:R-:W-:Y:S01]  /*31a0*/  IMAD R32, R34, UR10, RZ ;  /* 0x0000000a22207c24 */ /* 0x000fe2000f8e02ff */
[----:B------:R-:W-:Y:S01]  /*31b0*/  ISETP.GE.OR P0, PT, R31, UR12, P0 ;  /* 0x0000000c1f007c0c */ /* 0x000fe20008706670 */
[----:B------:R-:W-:Y:S01]  /*31c0*/  ULOP3.LUT UR4, UR4, UR8, URZ, 0x3c, !UPT ;  /* 0x0000000804047292 */ /* 0x000fe2000f8e3c3f */
[----:B------:R-:W-:Y:S01]  /*31d0*/  LOP3.LUT R24, R29, 0x6, R24, 0xf8, !PT ;  /* 0x000000061d187812 */ /* 0x000fe200078ef818 */
[----:B------:R-:W-:Y:S01]  /*31e0*/  IMAD.WIDE R26, R10, 0x80, RZ ;  /* 0x000000800a1a7825 */ /* 0x000fe200078e02ff */
[----:B------:R-:W-:Y:S01]  /*31f0*/  UIMAD UR5, UR6, -0xe, UR5 ;  /* 0xfffffff2060578a4 */ /* 0x000fe2000f8e0205 */
[----:B------:R-:W-:Y:S01]  /*3200*/  IADD3 R36, -R31, UR12, R12 ;  /* 0x0000000c1f247c10 */ /* 0x000fe2000fffe10c */
[----:B------:R-:W-:Y:S01]  /*3210*/  @UP1 ULOP3.LUT UR4, UR4, 0x1, UR6, 0x78, !UPT ;  /* 0x0000000104041892 */ /* 0x000fe2000f8e7806 */
[----:B------:R-:W-:Y:S01]  /*3220*/  SHF.R.S32.HI R25, RZ, 0x1f, R24 ;  /* 0x0000001fff197819 */ /* 0x000fe20000011418 */
[----:B------:R-:W-:Y:S01]  /*3230*/  IMAD R33, R7, UR11, R32 ;  /* 0x0000000b07217c24 */ /* 0x000fe2000f8e0220 */
[----:B------:R-:W-:Y:S01]  /*3240*/  LOP3.LUT R35, R26, R13, R28, 0xfe, !PT ;  /* 0x0000000d1a237212 */ /* 0x000fe200078efe1c */
[----:B------:R-:W-:-:S02]  /*3250*/  IMAD.IADD R29, R30, 0x1, -R29 ;  /* 0x000000011e1d7824 */ /* 0x000fc400078e0a1d */
[----:B------:R-:W-:-:S04]  /*3260*/  IMAD.WIDE.U32 R10, R7, UR10, R24 ;  /* 0x0000000a070a7c25 */ /* 0x000fc8000f8e0018 */
[----:B------:R-:W-:Y:S02]  /*3270*/  IMAD.IADD R11, R11, 0x1, R33 ;  /* 0x000000010b0b7824 */ /* 0x000fe400078e0221 */
[----:B------:R-:W-:Y:S01]  /*3280*/  IMAD.MOV.U32 R28, RZ, RZ, -0x1 ;  /* 0xffffffffff1c7424 */ /* 0x000fe200078e00ff */
[----:B------:R-:W-:Y:S06]  /*3290*/  @P0 BRA `(.L_x_38) ;  /* 0x0000004400a40947 */ /* 0x000fec0003800000 */
[----:B------:R-:W0:Y:S01]  /*32a0*/  LDC.64 R32, c[0x0][0x5c8] ;  /* 0x00017200ff207b82 */ /* 0x000e220000000a00 */
[----:B------:R-:W-:Y:S01]  /*32b0*/  ULDC.64 UR6, c[0x0][0x5c0] ;  /* 0x0001700000067ab9 */ /* 0x000fe20000000a00 */
[----:B------:R-:W-:Y:S01]  /*32c0*/  BSSY B0, `(.L_x_38) ;  /* 0x0000466000007945 */ /* 0x000fe20003800000 */
[-C--:B0-----:R-:W-:Y:S02]  /*32d0*/  IMAD R12, R27, R32.reuse, RZ ;  /* 0x000000201b0c7224 */ /* 0x081fe400078e02ff */
[----:B------:R-:W-:-:S04]  /*32e0*/  IMAD.WIDE.U32 R10, R35, R32, R10 ;  /* 0x00000020230a7225 */ /* 0x000fc800078e000a */
[----:B------:R-:W-:Y:S01]  /*32f0*/  IMAD R31, R35, R33, R12 ;  /* 0x00000021231f7224 */ /* 0x000fe200078e020c */
[----:B------:R-:W-:Y:S02]  /*3300*/  LEA R13, P0, R32, R10, 0x3 ;  /* 0x0000000a200d7211 */ /* 0x000fe400078018ff */
[----:B------:R-:W-:Y:S01]  /*3310*/  IADD3 R12, P1, R10, UR6, RZ ;  /* 0x000000060a0c7c10 */ /* 0x000fe2000ff3e0ff */
[----:B------:R-:W-:Y:S01]  /*3320*/  IMAD.IADD R31, R11, 0x1, R31 ;  /* 0x000000010b1f7824 */ /* 0x000fe200078e021f */
[----:B------:R-:W-:-:S04]  /*3330*/  IADD3 R10, P3, R13, UR6, RZ ;  /* 0x000000060d0a7c10 */ /* 0x000fc8000ff7e0ff */
[----:B------:R-:W-:Y:S02]  /*3340*/  LEA.HI.X R11, R32, R31, R33, 0x3, P0 ;  /* 0x0000001f200b7211 */ /* 0x000fe400000f1c21 */
[----:B---3-5:R-:W-:Y:S02]  /*3350*/  FSETP.NEU.AND P0, PT, R9, RZ, PT ;  /* 0x000000ff0900720b */ /* 0x028fe40003f0d000 */
[----:B------:R-:W-:Y:S02]  /*3360*/  IADD3.X R13, R31, UR7, RZ, P1, !PT ;  /* 0x000000071f0d7c10 */ /* 0x000fe40008ffe4ff */
[----:B------:R-:W-:-:S09]  /*3370*/  IADD3.X R11, R11, UR7, RZ, P3, !PT ;  /* 0x000000070b0b7c10 */ /* 0x000fd20009ffe4ff */
[----:B------:R-:W-:Y:S05]  /*3380*/  @!P0 BRA `(.L_x_39) ;  /* 0x00000034005c8947 */ /* 0x000fea0003800000 */
[----:B------:R-:W-:Y:S01]  /*3390*/  ULDC.64 UR6, c[0x0][0x5b8] ;  /* 0x00016e0000067ab9 */ /* 0x000fe20000000a00 */
[----:B------:R-:W-:Y:S01]  /*33a0*/  ISETP.GE.AND P0, PT, R36, 0x1, PT ;  /* 0x000000012400780c */ /* 0x000fe20003f06270 */
[----:B------:R-:W-:Y:S01]  /*33b0*/  IMAD R32, R34, UR6, RZ ;  /* 0x0000000622207c24 */ /* 0x000fe2000f8e02ff */
[----:B------:R-:W-:Y:S01]  /*33c0*/  ULDC.64 UR10, c[0x0][0x5a8] ;  /* 0x00016a00000a7ab9 */ /* 0x000fe20000000a00 */
[----:B------:R-:W-:Y:S01]  /*33d0*/  IMAD.WIDE.U32 R30, R7, UR6, R24 ;  /* 0x00000006071e7c25 */ /* 0x000fe2000f8e0018 */
[----:B------:R-:W-:Y:S01]  /*33e0*/  ISETP.LT.OR P4, PT, R29, 0x1, !P0 ;  /* 0x000000011d00780c */ /* 0x000fe20004781670 */
[----:B------:R-:W-:Y:S02]  /*33f0*/  BSSY B1, `(.L_x_40) ;  /* 0x000000c000017945 */ /* 0x000fe40003800000 */
[----:B------:R-:W-:Y:S01]  /*3400*/  IMAD R7, R7, UR7, R32 ;  /* 0x0000000707077c24 */ /* 0x000fe2000f8e0220 */
[----:B------:R-:W-:-:S03]  /*3410*/  ULDC.64 UR6, c[0x0][0x5b0] ;  /* 0x00016c0000067ab9 */ /* 0x000fc60000000a00 */
[----:B------:R-:W-:Y:S02]  /*3420*/  IMAD.IADD R31, R31, 0x1, R7 ;  /* 0x000000011f1f7824 */ /* 0x000fe400078e0207 */
[----:B------:R-:W-:Y:S02]  /*3430*/  IMAD R7, R27, UR6, RZ ;  /* 0x000000061b077c24 */ /* 0x000fe4000f8e02ff */
[----:B------:R-:W-:-:S04]  /*3440*/  IMAD.WIDE.U32 R24, R35, UR6, R30 ;  /* 0x0000000623187c25 */ /* 0x000fc8000f8e001e */
[----:B------:R-:W-:Y:S01]  /*3450*/  IMAD R7, R35, UR7, R7 ;  /* 0x0000000723077c24 */ /* 0x000fe2000f8e0207 */
[----:B------:R-:W-:-:S04]  /*3460*/  IADD3 R24, P1, R24, UR10, RZ ;  /* 0x0000000a18187c10 */ /* 0x000fc8000ff3e0ff */
[--C-:B------:R-:W-:Y:S02]  /*3470*/  IADD3.X R25, R25, UR11, R7.reuse, P1, !PT ;  /* 0x0000000b19197c10 */ /* 0x100fe40008ffe407 */
[----:B------:R-:W-:Y:S01]  /*3480*/  PRMT R7, RZ, 0x7610, R7 ;  /* 0x00007610ff077816 */ /* 0x000fe20000000007 */
[----:B------:R-:W-:Y:S06]  /*3490*/  @P4 BRA `(.L_x_41) ;  /* 0x0000000000044947 */ /* 0x000fec0003800000 */
[----:B------:R0:W5:Y:S02]  /*34a0*/  LDG.E.U8 R7, desc[UR16][R24.64] ;  /* 0x0000001018077981 */ /* 0x000164000c1e1100 */
.L_x_41:
[----:B------:R-:W-:Y:S05]  /*34b0*/  BSYNC B1 ;  /* 0x0000000000017941 */ /* 0x000fea0003800000 */
.L_x_40:
[----:B-----5:R-:W-:Y:S01]  /*34c0*/  LOP3.LUT R7, R7, 0xff, RZ, 0xc0, !PT ;  /* 0x000000ff07077812 */ /* 0x020fe200078ec0ff */
[----:B------:R-:W-:Y:S01]  /*34d0*/  BSSY B1, `(.L_x_42) ;  /* 0x000000b000017945 */ /* 0x000fe20003800000 */
[----:B------:R-:W-:Y:S02]  /*34e0*/  ISETP.LT.OR P3, PT, R29, 0x2, !P0 ;  /* 0x000000021d00780c */ /* 0x000fe40004761670 */
[----:B------:R-:W-:-:S05]  /*34f0*/  F2FP.F16.E5M2.UNPACK_B R7, R7 ;  /* 0x00000007ff07723e */ /* 0x000fca00020004ff */
[----:B------:R-:W-:Y:S01]  /*3500*/  HADD2.F32 R32, -RZ, R7.H0_H0 ;  /* 0x20000007ff207230 */ /* 0x000fe20000004100 */
[----:B------:R-:W-:-:S04]  /*3510*/  PRMT R7, RZ, 0x7610, R7 ;  /* 0x00007610ff077816 */ /* 0x000fc80000000007 */
[----:B------:R-:W-:-:S04]  /*3520*/  FMUL R32, R32, R9 ;  /* 0x0000000920207220 */ /* 0x000fc80000400000 */
[----:B--2---:R-:W-:-:S05]  /*3530*/  FFMA R32, R143, R8, R32 ;  /* 0x000000088f207223 */ /* 0x004fca0000000020 */
[----:B------:R-:W-:-:S05]  /*3540*/  F2FP.SATFINITE.E5M2.F32.PACK_AB_MERGE_C R33, RZ, R32, RZ ;  /* 0x00000020ff21723e */ /* 0x000fca00048060ff */
[----:B------:R1:W-:Y:S01]  /*3550*/  @!P4 STG.E.U8 desc[UR16][R12.64], R33 ;  /* 0x000000210c00c986 */ /* 0x0003e2000c101110 */
[----:B------:R-:W-:Y:S05]  /*3560*/  @P3 BRA `(.L_x_43) ;  /* 0x0000000000043947 */ /* 0x000fea0003800000 */
[----:B------:R2:W5:Y:S02]  /*3570*/  LDG.E.U8 R7, desc[UR16][R24.64+0x1] ;  /* 0x0000011018077981 */ /* 0x000564000c1e1100 */
.L_x_43:
[----:B------:R-:W-:Y:S05]  /*3580*/  BSYNC B1 ;  /* 0x0000000000017941 */ /* 0x000fea0003800000 */
.L_x_42:
[----:B-----5:R-:W-:Y:S01]  /*3590*/  LOP3.LUT R7, R7, 0xff, RZ, 0xc0, !PT ;  /* 0x000000ff07077812 */ /* 0x020fe200078ec0ff */
[----:B------:R-:W-:Y:S01]  /*35a0*/  BSSY B1, `(.L_x_44) ;  /* 0x0000013000017945 */ /* 0x000fe20003800000 */
[----:B-1----:R-:W-:Y:S02]  /*35b0*/  IADD3 R33, P1, R35, 0x8, RZ ;  /* 0x0000000823217810 */ /* 0x002fe40007f3e0ff */
[----:B------:R-:W-:-:S03]  /*35c0*/  F2FP.F16.E5M2.UNPACK_B R7, R7 ;  /* 0x00000007ff07723e */ /* 0x000fc600020004ff */
[----:B------:R-:W-:Y:S01]  /*35d0*/  IMAD.X R27, RZ, RZ, R27, P1 ;  /* 0x000000ffff1b7224 */ /* 0x000fe200008e061b */
[----:B------:R-:W-:Y:S01]  /*35e0*/  ISETP.GE.AND P1, PT, R36, 0x9, PT ;  /* 0x000000092400780c */ /* 0x000fe20003f26270 */
[----:B------:R-:W-:Y:S02]  /*35f0*/  HADD2.F32 R26, -RZ, R7.H0_H0 ;  /* 0x20000007ff1a7230 */ /* 0x000fe40000004100 */
[----:B------:R-:W-:Y:S01]  /*3600*/  IMAD.WIDE.U32 R30, R33, UR6, R30 ;  /* 0x00000006211e7c25 */ /* 0x000fe2000f8e001e */
[----:B------:R-:W-:-:S03]  /*3610*/  ISETP.LT.OR P5, PT, R29, 0x1, !P1 ;  /* 0x000000011d00780c */ /* 0x000fc60004fa1670 */
[----:B------:R-:W-:Y:S01]  /*3620*/  FMUL R7, R26, R9 ;  /* 0x000000091a077220 */ /* 0x000fe20000400000 */
[----:B------:R-:W-:-:S03]  /*3630*/  IMAD R26, R27, UR6, RZ ;  /* 0x000000061b1a7c24 */ /* 0x000fc6000f8e02ff */
[----:B------:R-:W-:Y:S01]  /*3640*/  FFMA R7, R138, R8, R7 ;  /* 0x000000088a077223 */ /* 0x000fe20000000007 */
[----:B------:R-:W-:Y:S01]  /*3650*/  IMAD R33, R33, UR7, R26 ;  /* 0x0000000721217c24 */ /* 0x000fe2000f8e021a */
[----:B------:R-:W-:-:S03]  /*3660*/  IADD3 R26, P4, R30, UR10, RZ ;  /* 0x0000000a1e1a7c10 */ /* 0x000fc6000ff9e0ff */
[----:B------:R-:W-:Y:S02]  /*3670*/  F2FP.SATFINITE.E5M2.F32.PACK_AB_MERGE_C R35, RZ, R7, RZ ;  /* 0x00000007ff23723e */ /* 0x000fe400048060ff */
[----:B------:R-:W-:Y:S02]  /*3680*/  IADD3.X R27, R31, UR11, R33, P4, !PT ;  /* 0x0000000b1f1b7c10 */ /* 0x000fe4000a7fe421 */
[----:B------:R-:W-:Y:S01]  /*3690*/  PRMT R7, RZ, 0x7610, R7 ;  /* 0x00007610ff077816 */ /* 0x000fe20000000007 */
[----:B------:R1:W-:Y:S01]  /*36a0*/  @!P3 STG.E.U8 desc[UR16][R12.64+0x1], R35 ;  /* 0x000001230c00b986 */ /* 0x0003e2000c101110 */
[----:B------:R-:W-:Y:S05]  /*36b0*/  @P5 BRA `(.L_x_45) ;  /* 0x0000000000045947 */ /* 0x000fea0003800000 */
[----:B------:R3:W5:Y:S02]  /*36c0*/  LDG.E.U8 R7, desc[UR16][R26.64] ;  /* 0x000000101a077981 */ /* 0x000764000c1e1100 */
.L_x_45:
[----:B------:R-:W-:Y:S05]  /*36d0*/  BSYNC B1 ;  /* 0x0000000000017941 */ /* 0x000fea0003800000 */
.L_x_44:
[----:B-----5:R-:W-:Y:S01]  /*36e0*/  LOP3.LUT R7, R7, 0xff, RZ, 0xc0, !PT ;  /* 0x000000ff07077812 */ /* 0x020fe200078ec0ff */
[----:B------:R-:W-:Y:S01]  /*36f0*/  BSSY B1, `(.L_x_46) ;  /* 0x000000b000017945 */ /* 0x000fe20003800000 */
[----:B------:R-:W-:Y:S02]  /*3700*/  ISETP.LT.OR P3, PT, R29, 0x2, !P1 ;  /* 0x000000021d00780c */ /* 0x000fe40004f61670 */
[----:B------:R-:W-:-:S05]  /*3710*/  F2FP.F16.E5M2.UNPACK_B R7, R7 ;  /* 0x00000007ff07723e */ /* 0x000fca00020004ff */
[----:B------:R-:W-:Y:S01]  /*3720*/  HADD2.F32 R30, -RZ, R7.H0_H0 ;  /* 0x20000007ff1e7230 */ /* 0x000fe20000004100 */
[----:B------:R-:W-:-:S04]  /*3730*/  PRMT R7, RZ, 0x7610, R7 ;  /* 0x00007610ff077816 */ /* 0x000fc80000000007 */
[----:B------:R-:W-:-:S04]  /*3740*/  FMUL R30, R30, R9 ;  /* 0x000000091e1e7220 */ /* 0x000fc80000400000 */
[----:B------:R-:W-:-:S05]  /*3750*/  FFMA R30, R141, R8, R30 ;  /* 0x000000088d1e7223 */ /* 0x000fca000000001e */
[----:B------:R-:W-:-:S05]  /*3760*/  F2FP.SATFINITE.E5M2.F32.PACK_AB_MERGE_C R31, RZ, R30, RZ ;  /* 0x0000001eff1f723e */ /* 0x000fca00048060ff */
[----:B------:R4:W-:Y:S01]  /*3770*/  @!P5 STG.E.U8 desc[UR16][R10.64], R31 ;  /* 0x0000001f0a00d986 */ /* 0x0009e2000c101110 */
[----:B------:R-:W-:Y:S05]  /*3780*/  @P3 BRA `(.L_x_47) ;  /* 0x0000000000043947 */ /* 0x000fea0003800000 */
[----:B------:R0:W5:Y:S02]  /*3790*/  LDG.E.U8 R7, desc[UR16][R26.64+0x1] ;  /* 0x000001101a077981 */ /* 0x000164000c1e1100 */
.L_x_47:
[----:B------:R-:W-:Y:S05]  /*37a0*/  BSYNC B1 ;  /* 0x0000000000017941 */ /* 0x000fea0003800000 */
.L_x_46:
[----:B-----5:R-:W-:Y:S01]  /*37b0*/  LOP3.LUT R7, R7, 0xff, RZ, 0xc0, !PT ;  /* 0x000000ff07077812 */ /* 0x020fe200078ec0ff */
[----:B------:R-:W-:Y:S01]  /*37c0*/  BSSY B1, `(.L_x_48) ;  /* 0x000000b000017945 */ /* 0x000fe20003800000 */
[----:B------:R-:W-:Y:S02]  /*37d0*/  ISETP.LT.OR P4, PT, R29, 0x9, !P0 ;  /* 0x000000091d00780c */ /* 0x000fe40004781670 */
[----:B------:R-:W-:-:S05]  /*37e0*/  F2FP.F16.E5M2.UNPACK_B R7, R7 ;  /* 0x00000007ff07723e */ /* 0x000fca00020004ff */
[----:B------:R-:W-:-:S05]  /*37f0*/  HADD2.F32 R30, -RZ, R7.H0_H0 ;  /* 0x20000007ff1e7230 */ /* 0x000fca0000004100 */
[----:B------:R-:W-:-:S04]  /*3800*/  FMUL R7, R30, R9 ;  /* 0x000000091e077220 */ /* 0x000fc80000400000 */
[----:B------:R-:W-:-:S05]  /*3810*/  FFMA R7, R136, R8, R7 ;  /* 0x0000000888077223 */ /* 0x000fca0000000007 */
[----:B----4-:R-:W-:Y:S02]  /*3820*/  F2FP.SATFINITE.E5M2.F32.PACK_AB_MERGE_C R31, RZ, R7, RZ ;  /* 0x00000007ff1f723e */ /* 0x010fe400048060ff */
[----:B------:R-:W-:-:S03]  /*3830*/  PRMT R7, RZ, 0x7610, R7 ;  /* 0x00007610ff077816 */ /* 0x000fc60000000007 */
[----:B------:R4:W-:Y:S01]  /*3840*/  @!P3 STG.E.U8 desc[UR16][R10.64+0x1], R31 ;  /* 0x0000011f0a00b986 */ /* 0x0009e2000c101110 */
[----:B------:R-:W-:Y:S05]  /*3850*/  @P4 BRA `(.L_x_49) ;  /* 0x0000000000044947 */ /* 0x000fea0003800000 */
[----:B------:R0:W5:Y:S02]  /*3860*/  LDG.E.U8 R7, desc[UR16][R24.64+0x8] ;  /* 0x0000081018077981 */ /* 0x000164000c1e1100 */
.L_x_49:
[----:B------:R-:W-:Y:S05]  /*3870*/  BSYNC B1 ;  /* 0x0000000000017941 */ /* 0x000fea0003800000 */
.L_x_48:
        /* <DEDUP_REMOVED lines=8> */
[----:B----4-:R-:W-:-:S05]  /*3900*/  F2FP.SATFINITE.E5M2.F32.PACK_AB_MERGE_C R31, RZ, R30, RZ ;  /* 0x0000001eff1f723e */ /* 0x010fca00048060ff */
[----:B------:R4:W-:Y:S01]  /*3910*/  @!P4 STG.E.U8 desc[UR16][R12.64+0x8], R31 ;  /* 0x0000081f0c00c986 */ /* 0x0009e2000c101110 */
[----:B------:R-:W-:Y:S05]  /*3920*/  @P3 BRA `(.L_x_51) ;  /* 0x0000000000043947 */ /* 0x000fea0003800000 */
[----:B------:R0:W5:Y:S02]  /*3930*/  LDG.E.U8 R7, desc[UR16][R24.64+0x9] ;  /* 0x0000091018077981 */ /* 0x000164000c1e1100 */
.L_x_51:
[----:B------:R-:W-:Y:S05]  /*3940*/  BSYNC B1 ;  /* 0x0000000000017941 */ /* 0x000fea0003800000 */
.L_x_50:
        /* <DEDUP_REMOVED lines=12> */
.L_x_53:
[----:B------:R-:W-:Y:S05]  /*3a10*/  BSYNC B1 ;  /* 0x0000000000017941 */ /* 0x000fea0003800000 */
.L_x_52:
        /* <DEDUP_REMOVED lines=12> */
.L_x_55:
[----:B------:R-:W-:Y:S05]  /*3ae0*/  BSYNC B1 ;  /* 0x0000000000017941 */ /* 0x000fea0003800000 */
.L_x_54:
        /* <DEDUP_REMOVED lines=12> */
.L_x_57:
[----:B------:R-:W-:Y:S05]  /*3bb0*/  BSYNC B1 ;  /* 0x0000000000017941 */ /* 0x000fea0003800000 */
.L_x_56:
        /* <DEDUP_REMOVED lines=12> */
.L_x_59:
[----:B------:R-:W-:Y:S05]  /*3c80*/  BSYNC B1 ;  /* 0x0000000000017941 */ /* 0x000fea0003800000 */
.L_x_58:
        /* <DEDUP_REMOVED lines=12> */
.L_x_61:
[----:B------:R-:W-:Y:S05]  /*3d50*/  BSYNC B1 ;  /* 0x0000000000017941 */ /* 0x000fea0003800000 */
.L_x_60:
        /* <DEDUP_REMOVED lines=12> */
.L_x_63:
[----:B------:R-:W-:Y:S05]  /*3e20*/  BSYNC B1 ;  /* 0x0000000000017941 */ /* 0x000fea0003800000 */
.L_x_62:
        /* <DEDUP_REMOVED lines=12> */
.L_x_65:
[----:B------:R-:W-:Y:S05]  /*3ef0*/  BSYNC B1 ;  /* 0x0000000000017941 */ /* 0x000fea0003800000 */
.L_x_64:
        /* <DEDUP_REMOVED lines=12> */
.L_x_67:
[----:B------:R-:W-:Y:S05]  /*3fc0*/  BSYNC B1 ;  /* 0x0000000000017941 */ /* 0x000fea0003800000 */
.L_x_66:
        /* <DEDUP_REMOVED lines=12> */
.L_x_69:
[----:B------:R-:W-:Y:S05]  /*4090*/  BSYNC B1 ;  /* 0x0000000000017941 */ /* 0x000fea0003800000 */
.L_x_68:
        /* <DEDUP_REMOVED lines=12> */
.L_x_71:
[----:B------:R-:W-:Y:S05]  /*4160*/  BSYNC B1 ;  /* 0x0000000000017941 */ /* 0x000fea0003800000 */
.L_x_70:
        /* <DEDUP_REMOVED lines=12> */
.L_x_73:
[----:B------:R-:W-:Y:S05]  /*4230*/  BSYNC B1 ;  /* 0x0000000000017941 */ /* 0x000fea0003800000 */
.L_x_72:
        /* <DEDUP_REMOVED lines=12> */
.L_x_75:
[----:B------:R-:W-:Y:S05]  /*4300*/  BSYNC B1 ;  /* 0x0000000000017941 */ /* 0x000fea0003800000 */
.L_x_74:
        /* <DEDUP_REMOVED lines=12> */
.L_x_77:
[----:B------:R-:W-:Y:S05]  /*43d0*/  BSYNC B1 ;  /* 0x0000000000017941 */ /* 0x000fea0003800000 */
.L_x_76:
        /* <DEDUP_REMOVED lines=12> */
.L_x_79:
[----:B------:R-:W-:Y:S05]  /*44a0*/  BSYNC B1 ;  /* 0x0000000000017941 */ /* 0x000fea0003800000 */
.L_x_78:
        /* <DEDUP_REMOVED lines=12> */
.L_x_81:
[----:B------:R-:W-:Y:S05]  /*4570*/  BSYNC B1 ;  /* 0x0000000000017941 */ /* 0x000fea0003800000 */
.L_x_80:
        /* <DEDUP_REMOVED lines=12> */
.L_x_83:
[----:B------:R-:W-:Y:S05]  /*4640*/  BSYNC B1 ;  /* 0x0000000000017941 */ /* 0x000fea0003800000 */
.L_x_82:
        /* <DEDUP_REMOVED lines=12> */
.L_x_85:
[----:B------:R-:W-:Y:S05]  /*4710*/  BSYNC B1 ;  /* 0x0000000000017941 */ /* 0x000fea0003800000 */
.L_x_84:
        /* <DEDUP_REMOVED lines=12> */
.L_x_87:
[----:B------:R-:W-:Y:S05]  /*47e0*/  BSYNC B1 ;  /* 0x0000000000017941 */ /* 0x000fea0003800000 */
.L_x_86:
        /* <DEDUP_REMOVED lines=12> */
.L_x_89:
[----:B------:R-:W-:Y:S05]  /*48b0*/  BSYNC B1 ;  /* 0x0000000000017941 */ /* 0x000fea0003800000 */
.L_x_88:
        /* <DEDUP_REMOVED lines=12> */
.L_x_91:
[----:B------:R-:W-:Y:S05]  /*4980*/  BSYNC B1 ;  /* 0x0000000000017941 */ /* 0x000fea0003800000 */
.L_x_90:
        /* <DEDUP_REMOVED lines=12> */
.L_x_93:
[----:B------:R-:W-:Y:S05]  /*4a50*/  BSYNC B1 ;  /* 0x0000000000017941 */ /* 0x000fea0003800000 */
.L_x_92:
        /* <DEDUP_REMOVED lines=12> */
.L_x_95:
[----:B------:R-:W-:Y:S05]  /*4b20*/  BSYNC B1 ;  /* 0x0000000000017941 */ /* 0x000fea0003800000 */
.L_x_94:
        /* <DEDUP_REMOVED lines=12> */
.L_x_97:
[----:B------:R-:W-:Y:S05]  /*4bf0*/  BSYNC B1 ;  /* 0x0000000000017941 */ /* 0x000fea0003800000 */
.L_x_96:
        /* <DEDUP_REMOVED lines=12> */
.L_x_99:
[----:B------:R-:W-:Y:S05]  /*4cc0*/  BSYNC B1 ;  /* 0x0000000000017941 */ /* 0x000fea0003800000 */
.L_x_98:
        /* <DEDUP_REMOVED lines=12> */
.L_x_101:
[----:B------:R-:W-:Y:S05]  /*4d90*/  BSYNC B1 ;  /* 0x0000000000017941 */ /* 0x000fea0003800000 */
.L_x_100:
        /* <DEDUP_REMOVED lines=12> */
.L_x_103:
[----:B------:R-:W-:Y:S05]  /*4e60*/  BSYNC B1 ;  /* 0x0000000000017941 */ /* 0x000fea0003800000 */
.L_x_102:
        /* <DEDUP_REMOVED lines=12> */
.L_x_105:
[----:B------:R-:W-:Y:S05]  /*4f30*/  BSYNC B1 ;  /* 0x0000000000017941 */ /* 0x000fea0003800000 */
.L_x_104:
        /* <DEDUP_REMOVED lines=12> */
.L_x_107:
[----:B------:R-:W-:Y:S05]  /*5000*/  BSYNC B1 ;  /* 0x0000000000017941 */ /* 0x000fea0003800000 */
.L_x_106:
        /* <DEDUP_REMOVED lines=12> */
.L_x_109:
[----:B------:R-:W-:Y:S05]  /*50d0*/  BSYNC B1 ;  /* 0x0000000000017941 */ /* 0x000fea0003800000 */
.L_x_108:
        /* <DEDUP_REMOVED lines=12> */
.L_x_111:
[----:B------:R-:W-:Y:S05]  /*51a0*/  BSYNC B1 ;  /* 0x0000000000017941 */ /* 0x000fea0003800000 */
.L_x_110:
        /* <DEDUP_REMOVED lines=12> */
.L_x_113:
[----:B------:R-:W-:Y:S05]  /*5270*/  BSYNC B1 ;  /* 0x0000000000017941 */ /* 0x000fea0003800000 */
.L_x_112:
        /* <DEDUP_REMOVED lines=12> */
.L_x_115:
[----:B------:R-:W-:Y:S05]  /*5340*/  BSYNC B1 ;  /* 0x0000000000017941 */ /* 0x000fea0003800000 */
.L_x_114:
        /* <DEDUP_REMOVED lines=12> */
.L_x_117:
[----:B------:R-:W-:Y:S05]  /*5410*/  BSYNC B1 ;  /* 0x0000000000017941 */ /* 0x000fea0003800000 */
.L_x_116:
        /* <DEDUP_REMOVED lines=12> */
.L_x_119:
[----:B------:R-:W-:Y:S05]  /*54e0*/  BSYNC B1 ;  /* 0x0000000000017941 */ /* 0x000fea0003800000 */
.L_x_118:
        /* <DEDUP_REMOVED lines=12> */
.L_x_121:
[----:B------:R-:W-:Y:S05]  /*55b0*/  BSYNC B1 ;  /* 0x0000000000017941 */ /* 0x000fea0003800000 */
.L_x_120:
        /* <DEDUP_REMOVED lines=12> */
.L_x_123:
[----:B------:R-:W-:Y:S05]  /*5680*/  BSYNC B1 ;  /* 0x0000000000017941 */ /* 0x000fea0003800000 */
.L_x_122:
        /* <DEDUP_REMOVED lines=12> */
.L_x_125:
[----:B------:R-:W-:Y:S05]  /*5750*/  BSYNC B1 ;  /* 0x0000000000017941 */ /* 0x000fea0003800000 */
.L_x_124:
        /* <DEDUP_REMOVED lines=12> */
.L_x_127:
[----:B------:R-:W-:Y:S05]  /*5820*/  BSYNC B1 ;  /* 0x0000000000017941 */ /* 0x000fea0003800000 */
.L_x_126:
        /* <DEDUP_REMOVED lines=12> */
.L_x_129:
[----:B------:R-:W-:Y:S05]  /*58f0*/  BSYNC B1 ;  /* 0x0000000000017941 */ /* 0x000fea0003800000 */
.L_x_128:
        /* <DEDUP_REMOVED lines=12> */
.L_x_131:
[----:B------:R-:W-:Y:S05]  /*59c0*/  BSYNC B1 ;  /* 0x0000000000017941 */ /* 0x000fea0003800000 */
.L_x_130:
        /* <DEDUP_REMOVED lines=12> */
.L_x_133:
[----:B------:R-:W-:Y:S05]  /*5a90*/  BSYNC B1 ;  /* 0x0000000000017941 */ /* 0x000fea0003800000 */
.L_x_132:
        /* <DEDUP_REMOVED lines=12> */
.L_x_135:
[----:B------:R-:W-:Y:S05]  /*5b60*/  BSYNC B1 ;  /* 0x0000000000017941 */ /* 0x000fea0003800000 */
.L_x_134:
        /* <DEDUP_REMOVED lines=12> */
.L_x_137:
[----:B------:R-:W-:Y:S05]  /*5c30*/  BSYNC B1 ;  /* 0x0000000000017941 */ /* 0x000fea0003800000 */
.L_x_136:
        /* <DEDUP_REMOVED lines=12> */
.L_x_139:
[----:B------:R-:W-:Y:S05]  /*5d00*/  BSYNC B1 ;  /* 0x0000000000017941 */ /* 0x000fea0003800000 */
.L_x_138:
        /* <DEDUP_REMOVED lines=12> */
.L_x_141:
[----:B------:R-:W-:Y:S05]  /*5dd0*/  BSYNC B1 ;  /* 0x0000000000017941 */ /* 0x000fea0003800000 */
.L_x_140:
        /* <DEDUP_REMOVED lines=12> */
.L_x_143:
[----:B------:R-:W-:Y:S05]  /*5ea0*/  BSYNC B1 ;  /* 0x0000000000017941 */ /* 0x000fea0003800000 */
.L_x_142:
        /* <DEDUP_REMOVED lines=12> */
.L_x_145:
[----:B------:R-:W-:Y:S05]  /*5f70*/  BSYNC B1 ;  /* 0x0000000000017941 */ /* 0x000fea0003800000 */
.L_x_144:
        /* <DEDUP_REMOVED lines=12> */
.L_x_147:
[----:B------:R-:W-:Y:S05]  /*6040*/  BSYNC B1 ;  /* 0x0000000000017941 */ /* 0x000fea0003800000 */
.L_x_146:
        /* <DEDUP_REMOVED lines=12> */
.L_x_149:
[----:B------:R-:W-:Y:S05]  /*6110*/  BSYNC B1 ;  /* 0x0000000000017941 */ /* 0x000fea0003800000 */
.L_x_148:
        /* <DEDUP_REMOVED lines=12> */
.L_x_151:
[----:B------:R-:W-:Y:S05]  /*61e0*/  BSYNC B1 ;  /* 0x0000000000017941 */ /* 0x000fea0003800000 */
.L_x_150:
        /* <DEDUP_REMOVED lines=12> */
.L_x_153:
[----:B------:R-:W-:Y:S05]  /*62b0*/  BSYNC B1 ;  /* 0x0000000000017941 */ /* 0x000fea0003800000 */
.L_x_152:
        /* <DEDUP_REMOVED lines=12> */
.L_x_155:
[----:B------:R-:W-:Y:S05]  /*6380*/  BSYNC B1 ;  /* 0x0000000000017941 */ /* 0x000fea0003800000 */
.L_x_154:
        /* <DEDUP_REMOVED lines=12> */
.L_x_157:
[----:B------:R-:W-:Y:S05]  /*6450*/  BSYNC B1 ;  /* 0x0000000000017941 */ /* 0x000fea0003800000 */
.L_x_156:
        /* <DEDUP_REMOVED lines=8> */
[----:B0-----:R-:W-:-:S05]  /*64e0*/  F2FP.SATFINITE.E5M2.F32.PACK_AB_MERGE_C R19, RZ, R20, RZ ;  /* 0x00000014ff13723e */ /* 0x001fca00048060ff */
[----:B------:R0:W-:Y:S01]  /*64f0*/  @!P4 STG.E.U8 desc[UR16][R10.64+0x70], R19 ;  /* 0x000070130a00c986 */ /* 0x0001e2000c101110 */
[----:B------:R-:W-:Y:S05]  /*6500*/  @P3 BRA `(.L_x_159) ;  /* 0x0000000000043947 */ /* 0x000fea0003800000 */
[----:B------:R0:W5:Y:S02]  /*6510*/  LDG.E.U8 R7, desc[UR16][R26.64+0x71] ;  /* 0x000071101a077981 */ /* 0x000164000c1e1100 */
.L_x_159:
[----:B------:R-:W-:Y:S05]  /*6520*/  BSYNC B1 ;  /* 0x0000000000017941 */ /* 0x000fea0003800000 */
.L_x_158:
[----:B-----5:R-:W-:Y:S01]  /*6530*/  LOP3.LUT R7, R7, 0xff, RZ, 0xc0, !PT ;  /* 0x000000ff07077812 */ /* 0x020fe200078ec0ff */
[----:B------:R-:W-:Y:S01]  /*6540*/  BSSY B1, `(.L_x_160) ;  /* 0x000000b000017945 */ /* 0x000fe20003800000 */
[----:B------:R-:W-:Y:S02]  /*6550*/  ISETP.LT.OR P4, PT, R29, 0x79, !P0 ;  /* 0x000000791d00780c */ /* 0x000fe40004781670 */
[----:B------:R-:W-:-:S05]  /*6560*/  F2FP.F16.E5M2.UNPACK_B R7, R7 ;  /* 0x00000007ff07723e */ /* 0x000fca00020004ff */
[----:B------:R-:W-:-:S05]  /*6570*/  HADD2.F32 R20, -RZ, R7.H0_H0 ;  /* 0x20000007ff147230 */ /* 0x000fca0000004100 */
[----:B------:R-:W-:-:S04]  /*6580*/  FMUL R7, R20, R9 ;  /* 0x0000000914077220 */ /* 0x000fc80000400000 */
[----:B------:R-:W-:-:S05]  /*6590*/  FFMA R7, R18, R8, R7 ;  /* 0x0000000812077223 */ /* 0x000fca0000000007 */
[----:B0-----:R-:W-:Y:S02]  /*65a0*/  F2FP.SATFINITE.E5M2.F32.PACK_AB_MERGE_C R19, RZ, R7, RZ ;  /* 0x00000007ff13723e */ /* 0x001fe400048060ff */
[----:B------:R-:W-:-:S03]  /*65b0*/  PRMT R7, RZ, 0x7610, R7 ;  /* 0x00007610ff077816 */ /* 0x000fc60000000007 */
[----:B------:R0:W-:Y:S01]  /*65c0*/  @!P3 STG.E.U8 desc[UR16][R10.64+0x71], R19 ;  /* 0x000071130a00b986 */ /* 0x0001e2000c101110 */
[----:B------:R-:W-:Y:S05]  /*65d0*/  @P4 BRA `(.L_x_161) ;  /* 0x0000000000044947 */ /* 0x000fea0003800000 */
[----:B------:R0:W5:Y:S02]  /*65e0*/  LDG.E.U8 R7, desc[UR16][R24.64+0x78] ;  /* 0x0000781018077981 */ /* 0x000164000c1e1100 */
.L_x_161:
[----:B------:R-:W-:Y:S05]  /*65f0*/  BSYNC B1 ;  /* 0x0000000000017941 */ /* 0x000fea0003800000 */
.L_x_160:
        /* <DEDUP_REMOVED lines=12> */
.L_x_163:
[----:B------:R-:W-:Y:S05]  /*66c0*/  BSYNC B1 ;  /* 0x0000000000017941 */ /* 0x000fea0003800000 */
.L_x_162:
        /* <DEDUP_REMOVED lines=12> */
.L_x_165:
[----:B------:R-:W-:Y:S05]  /*6790*/  BSYNC B1 ;  /* 0x0000000000017941 */ /* 0x000fea0003800000 */
.L_x_164:
[----:B-----5:R-:W-:Y:S01]  /*67a0*/  LOP3.LUT R7, R7, 0xff, RZ, 0xc0, !PT ;  /* 0x000000ff07077812 */ /* 0x020fe200078ec0ff */
[----:B------:R-:W-:Y:S01]  /*67b0*/  BSSY B1, `(.L_x_166) ;  /* 0x000000b000017945 */ /* 0x000fe20003800000 */
[----:B------:R-:W-:Y:S02]  /*67c0*/  ISETP.LT.OR P1, PT, R29, 0x7a, !P1 ;  /* 0x0000007a1d00780c */ /* 0x000fe40004f21670 */
[----:B------:R-:W-:-:S05]  /*67d0*/  F2FP.F16.E5M2.UNPACK_B R7, R7 ;  /* 0x00000007ff07723e */ /* 0x000fca00020004ff */
[----:B01----:R-:W-:Y:S01]  /*67e0*/  HADD2.F32 R12, -RZ, R7.H0_H0 ;  /* 0x20000007ff0c7230 */ /* 0x003fe20000004100 */
[----:B------:R-:W-:-:S04]  /*67f0*/  PRMT R7, RZ, 0x7610, R7 ;  /* 0x00007610ff077816 */ /* 0x000fc80000000007 */
[----:B------:R-:W-:-:S04]  /*6800*/  FMUL R12, R12, R9 ;  /* 0x000000090c0c7220 */ /* 0x000fc80000400000 */
[----:B------:R-:W-:-:S05]  /*6810*/  FFMA R12, R17, R8, R12 ;  /* 0x00000008110c7223 */ /* 0x000fca000000000c */
[----:B------:R-:W-:-:S05]  /*6820*/  F2FP.SATFINITE.E5M2.F32.PACK_AB_MERGE_C R13, RZ, R12, RZ ;  /* 0x0000000cff0d723e */ /* 0x000fca00048060ff */
[----:B------:R0:W-:Y:S01]  /*6830*/  @!P3 STG.E.U8 desc[UR16][R10.64+0x78], R13 ;  /* 0x0000780d0a00b986 */ /* 0x0001e2000c101110 */
[----:B------:R-:W-:Y:S05]  /*6840*/  @P1 BRA `(.L_x_167) ;  /* 0x0000000000041947 */ /* 0x000fea0003800000 */
[----:B------:R1:W5:Y:S02]  /*6850*/  LDG.E.U8 R7, desc[UR16][R26.64+0x79] ;  /* 0x000079101a077981 */ /* 0x000364000c1e1100 */
.L_x_167:
[----:B------:R-:W-:Y:S05]  /*6860*/  BSYNC B1 ;  /* 0x0000000000017941 */ /* 0x000fea0003800000 */
.L_x_166:
[----:B------:R-:W-:Y:S05]  /*6870*/  @P1 BRA `(.L_x_168) ;  /* 0x0000001000281947 */ /* 0x000fea0003800000 */
[----:B-----5:R-:W-:-:S04]  /*6880*/  LOP3.LUT R7, R7, 0xff, RZ, 0xc0, !PT ;  /* 0x000000ff07077812 */ /* 0x020fc800078ec0ff */
[----:B------:R-:W-:-:S05]  /*6890*/  F2FP.F16.E5M2.UNPACK_B R7, R7 ;  /* 0x00000007ff07723e */ /* 0x000fca00020004ff */
[----:B------:R-:W-:-:S05]  /*68a0*/  HADD2.F32 R12, -RZ, R7.H0_H0 ;  /* 0x20000007ff0c7230 */ /* 0x000fca0000004100 */
[----:B------:R-:W-:-:S04]  /*68b0*/  FMUL R7, R12, R9 ;  /* 0x000000090c077220 */ /* 0x000fc80000400000 */
[----:B------:R-:W-:-:S05]  /*68c0*/  FFMA R7, R16, R8, R7 ;  /* 0x0000000810077223 */ /* 0x000fca0000000007 */
[----:B------:R-:W-:-:S05]  /*68d0*/  F2FP.SATFINITE.E5M2.F32.PACK_AB_MERGE_C R7, RZ, R7, RZ ;  /* 0x00000007ff07723e */ /* 0x000fca00048060ff */
[----:B------:R0:W-:Y:S01]  /*68e0*/  STG.E.U8 desc[UR16][R10.64+0x79], R7 ;  /* 0x000079070a007986 */ /* 0x0001e2000c101110 */
[----:B------:R-:W-:Y:S05]  /*68f0*/  BRA `(.L_x_168) ;  /* 0x0000001000087947 */ /* 0x000fea0003800000 */
.L_x_39:
[----:B------:R-:W-:Y:S01]  /*6900*/  ISETP.GE.AND P1, PT, R36, 0x1, PT ;  /* 0x000000012400780c */ /* 0x000fe20003f26270 */
[-C--:B--2---:R-:W-:Y:S01]  /*6910*/  FMUL R143, R143, R8.reuse ;  /* 0x000000088f8f7220 */ /* 0x084fe20000400000 */
[-C--:B------:R-:W-:Y:S01]  /*6920*/  FMUL R138, R138, R8.reuse ;  /* 0x000000088a8a7220 */ /* 0x080fe20000400000 */
[----:B------:R-:W-:Y:S01]  /*6930*/  ISETP.GE.AND P0, PT, R36, 0x9, PT ;  /* 0x000000092400780c */ /* 0x000fe20003f06270 */
[-C--:B------:R-:W-:Y:S01]  /*6940*/  FMUL R141, R141, R8.reuse ;  /* 0x000000088d8d7220 */ /* 0x080fe20000400000 */
[C---:B------:R-:W-:Y:S01]  /*6950*/  ISETP.LT.OR P4, PT, R29.reuse, 0x1, !P1 ;  /* 0x000000011d00780c */ /* 0x040fe20004f81670 */
[-C--:B------:R-:W-:Y:S01]  /*6960*/  FMUL R136, R136, R8.reuse ;  /* 0x0000000888887220 */ /* 0x080fe20000400000 */
[----:B------:R-:W-:Y:S01]  /*6970*/  ISETP.LT.OR P5, PT, R29, 0x2, !P1 ;  /* 0x000000021d00780c */ /* 0x000fe20004fa1670 */
[-C--:B------:R-:W-:Y:S01]  /*6980*/  FMUL R139, R139, R8.reuse ;  /* 0x000000088b8b7220 */ /* 0x080fe20000400000 */
[----:B------:R-:W-:Y:S01]  /*6990*/  F2FP.SATFINITE.E5M2.F32.PACK_AB_MERGE_C R143, RZ, R143, RZ ;  /* 0x0000008fff8f723e */ /* 0x000fe200048060ff */
[----:B------:R-:W-:Y:S01]  /*69a0*/  FMUL R134, R134, R8 ;  /* 0x0000000886867220 */ /* 0x000fe20000400000 */
[----:B------:R-:W-:Y:S01]  /*69b0*/  F2FP.SATFINITE.E5M2.F32.PACK_AB_MERGE_C R7, RZ, R138, RZ ;  /* 0x0000008aff07723e */ /* 0x000fe200048060ff */
[-C--:B------:R-:W-:Y:S01]  /*69c0*/  FMUL R137, R137, R8.reuse ;  /* 0x0000000889897220 */ /* 0x080fe20000400000 */
[C---:B------:R-:W-:Y:S01]  /*69d0*/  ISETP.LT.OR P3, PT, R29.reuse, 0x1, !P0 ;  /* 0x000000011d00780c */ /* 0x040fe20004761670 */
[-C--:B------:R-:W-:Y:S01]  /*69e0*/  FMUL R132, R132, R8.reuse ;  /* 0x0000000884847220 */ /* 0x080fe20000400000 */
[----:B------:R-:W-:Y:S01]  /*69f0*/  ISETP.LT.OR P6, PT, R29, 0xa, !P1 ;  /* 0x0000000a1d00780c */ /* 0x000fe20004fc1670 */
[-C--:B------:R-:W-:Y:S01]  /*6a00*/  FMUL R135, R135, R8.reuse ;  /* 0x0000000887877220 */ /* 0x080fe20000400000 */
[----:B------:R-:W-:Y:S01]  /*6a10*/  F2FP.SATFINITE.E5M2.F32.PACK_AB_MERGE_C R141, RZ, R141, RZ ;  /* 0x0000008dff8d723e */ /* 0x000fe200048060ff */
[----:B------:R-:W-:Y:S01]  /*6a20*/  @!P4 STG.E.U8 desc[UR16][R12.64], R143 ;  /* 0x0000008f0c00c986 */ /* 0x000fe2000c101110 */
[C---:B------:R-:W-:Y:S01]  /*6a30*/  ISETP.LT.OR P4, PT, R29.reuse, 0x2, !P0 ;  /* 0x000000021d00780c */ /* 0x040fe20004781670 */
[----:B------:R-:W-:Y:S01]  /*6a40*/  FMUL R130, R130, R8 ;  /* 0x0000000882827220 */ /* 0x000fe20000400000 */
[----:B------:R-:W-:Y:S01]  /*6a50*/  F2FP.SATFINITE.E5M2.F32.PACK_AB_MERGE_C R25, RZ, R136, RZ ;  /* 0x00000088ff19723e */ /* 0x000fe200048060ff */
[----:B------:R0:W-:Y:S01]  /*6a60*/  @!P5 STG.E.U8 desc[UR16][R12.64+0x1], R7 ;  /* 0x000001070c00d986 */ /* 0x0001e2000c101110 */
[----:B------:R-:W-:Y:S01]  /*6a70*/  ISETP.LT.OR P5, PT, R29, 0x9, !P1 ;  /* 0x000000091d00780c */ /* 0x000fe20004fa1670 */
[-C--:B------:R-:W-:Y:S01]  /*6a80*/  FMUL R133, R133, R8.reuse ;  /* 0x0000000885857220 */ /* 0x080fe20000400000 */
[----:B------:R-:W-:Y:S01]  /*6a90*/  F2FP.SATFINITE.E5M2.F32.PACK_AB_MERGE_C R139, RZ, R139, RZ ;  /* 0x0000008bff8b723e */ /* 0x000fe200048060ff */
[----:B------:R-:W-:Y:S01]  /*6aa0*/  @!P3 STG.E.U8 desc[UR16][R10.64], R141 ;  /* 0x0000008d0a00b986 */ /* 0x000fe2000c101110 */
[----:B------:R-:W-:Y:S01]  /*6ab0*/  ISETP.LT.OR P3, PT, R29, 0x9, !P0 ;  /* 0x000000091d00780c */ /* 0x000fe20004761670 */
[-C--:B------:R-:W-:Y:S01]  /*6ac0*/  FMUL R128, R128, R8.reuse ;  /* 0x0000000880807220 */ /* 0x080fe20000400000 */
[----:B------:R-:W-:Y:S01]  /*6ad0*/  F2FP.SATFINITE.E5M2.F32.PACK_AB_MERGE_C R137, RZ, R137, RZ ;  /* 0x00000089ff89723e */ /* 0x000fe200048060ff */
[-C--:B------:R-:W-:Y:S01]  /*6ae0*/  FMUL R131, R131, R8.reuse ;  /* 0x0000000883837220 */ /* 0x080fe20000400000 */
[----:B------:R-:W-:Y:S01]  /*6af0*/  F2FP.SATFINITE.E5M2.F32.PACK_AB_MERGE_C R135, RZ, R135, RZ ;  /* 0x00000087ff87723e */ /* 0x000fe200048060ff */
[----:B------:R1:W-:Y:S01]  /*6b00*/  @!P4 STG.E.U8 desc[UR16][R10.64+0x1], R25 ;  /* 0x000001190a00c986 */ /* 0x0003e2000c101110 */
[C---:B------:R-:W-:Y:S01]  /*6b10*/  ISETP.LT.OR P4, PT, R29.reuse, 0xa, !P0 ;  /* 0x0000000a1d00780c */ /* 0x040fe20004781670 */
[----:B------:R-:W-:Y:S01]  /*6b20*/  FMUL R126, R126, R8 ;  /* 0x000000087e7e7220 */ /* 0x000fe20000400000 */
[----:B0-----:R-:W-:Y:S01]  /*6b30*/  F2FP.SATFINITE.E5M2.F32.PACK_AB_MERGE_C R7, RZ, R134, RZ ;  /* 0x00000086ff07723e */ /* 0x001fe200048060ff */
[----:B------:R-:W-:Y:S01]  /*6b40*/  @!P5 STG.E.U8 desc[UR16][R12.64+0x8], R139 ;  /* 0x0000088b0c00d986 */ /* 0x000fe2000c101110 */
[----:B------:R-:W-:Y:S01]  /*6b50*/  ISETP.LT.OR P5, PT, R29, 0x11, !P1 ;  /* 0x000000111d00780c */ /* 0x000fe20004fa1670 */
[-C--:B------:R-:W-:Y:S01]  /*6b60*/  FMUL R129, R129, R8.reuse ;  /* 0x0000000881817220 */ /* 0x080fe20000400000 */
[----:B------:R-:W-:Y:S01]  /*6b70*/  F2FP.SATFINITE.E5M2.F32.PACK_AB_MERGE_C R133, RZ, R133, RZ ;  /* 0x00000085ff85723e */ /* 0x000fe200048060ff */
[----:B------:R0:W-:Y:S01]  /*6b80*/  @!P6 STG.E.U8 desc[UR16][R12.64+0x9], R7 ;  /* 0x000009070c00e986 */ /* 0x0001e2000c101110 */
[----:B------:R-:W-:Y:S01]  /*6b90*/  ISETP.LT.OR P6, PT, R29, 0x12, !P1 ;  /* 0x000000121d00780c */ /* 0x000fe20004fc1670 */
[----:B------:R-:W-:Y:S01]  /*6ba0*/  FMUL R124, R124, R8 ;  /* 0x000000087c7c7220 */ /* 0x000fe20000400000 */
[----:B------:R-:W-:Y:S01]  /*6bb0*/  F2FP.SATFINITE.E5M2.F32.PACK_AB_MERGE_C R131, RZ, R131, RZ ;  /* 0x00000083ff83723e */ /* 0x000fe200048060ff */
[----:B------:R-:W-:Y:S01]  /*6bc0*/  @!P3 STG.E.U8 desc[UR16][R10.64+0x8], R137 ;  /* 0x000008890a00b986 */ /* 0x000fe2000c101110 */
[----:B-1----:R-:W-:Y:S01]  /*6bd0*/  F2FP.SATFINITE.E5M2.F32.PACK_AB_MERGE_C R25, RZ, R132, RZ ;  /* 0x00000084ff19723e */ /* 0x002fe200048060ff */
[-C--:B------:R-:W-:Y:S01]  /*6be0*/  FMUL R127, R127, R8.reuse ;  /* 0x000000087f7f7220 */ /* 0x080fe20000400000 */
[C---:B------:R-:W-:Y:S01]  /*6bf0*/  ISETP.LT.OR P3, PT, R29.reuse, 0x11, !P0 ;  /* 0x000000111d00780c */ /* 0x040fe20004761670 */
[-C--:B------:R-:W-:Y:S01]  /*6c00*/  FMUL R122, R122, R8.reuse ;  /* 0x000000087a7a7220 */ /* 0x080fe20000400000 */
[----:B------:R-:W-:Y:S01]  /*6c10*/  F2FP.SATFINITE.E5M2.F32.PACK_AB_MERGE_C R129, RZ, R129, RZ ;  /* 0x00000081ff81723e */ /* 0x000fe200048060ff */
[----:B------:R1:W-:Y:S01]  /*6c20*/  @!P4 STG.E.U8 desc[UR16][R10.64+0x9], R25 ;  /* 0x000009190a00c986 */ /* 0x0003e2000c101110 */
[----:B------:R-:W-:Y:S01]  /*6c30*/  ISETP.LT.OR P4, PT, R29, 0x12, !P0 ;  /* 0x000000121d00780c */ /* 0x000fe20004781670 */
[----:B------:R-:W-:Y:S01]  /*6c40*/  FMUL R125, R125, R8 ;  /* 0x000000087d7d7220 */ /* 0x000fe20000400000 */
[----:B0-----:R-:W-:Y:S01]  /*6c50*/  F2FP.SATFINITE.E5M2.F32.PACK_AB_MERGE_C R7, RZ, R130, RZ ;  /* 0x00000082ff07723e */ /* 0x001fe200048060ff */
[----:B------:R-:W-:Y:S01]  /*6c60*/  @!P5 STG.E.U8 desc[UR16][R12.64+0x10], R135 ;  /* 0x000010870c00d986 */ /* 0x000fe2000c101110 */
[C---:B------:R-:W-:Y:S01]  /*6c70*/  ISETP.LT.OR P5, PT, R29.reuse, 0x19, !P1 ;  /* 0x000000191d00780c */ /* 0x040fe20004fa1670 */
[-C--:B------:R-:W-:Y:S01]  /*6c80*/  FMUL R120, R120, R8.reuse ;  /* 0x0000000878787220 */ /* 0x080fe20000400000 */
[----:B------:R-:W-:Y:S01]  /*6c90*/  F2FP.SATFINITE.E5M2.F32.PACK_AB_MERGE_C R127, RZ, R127, RZ ;  /* 0x0000007fff7f723e */ /* 0x000fe200048060ff */
[----:B------:R0:W-:Y:S01]  /*6ca0*/  @!P6 STG.E.U8 desc[UR16][R12.64+0x11], R7 ;  /* 0x000011070c00e986 */ /* 0x0001e2000c101110 */
[----:B------:R-:W-:Y:S01]  /*6cb0*/  ISETP.LT.OR P6, PT, R29, 0x1a, !P1 ;  /* 0x0000001a1d00780c */ /* 0x000fe20004fc1670 */
[-C--:B------:R-:W-:Y:S01]  /*6cc0*/  FMUL R123, R123, R8.reuse ;  /* 0x000000087b7b7220 */ /* 0x080fe20000400000 */
[----:B------:R-:W-:Y:S01]  /*6cd0*/  FMUL R118, R118, R8 ;  /* 0x0000000876767220 */ /* 0x000fe20000400000 */
[----:B-1----:R-:W-:Y:S01]  /*6ce0*/  F2FP.SATFINITE.E5M2.F32.PACK_AB_MERGE_C R25, RZ, R128, RZ ;  /* 0x00000080ff19723e */ /* 0x002fe200048060ff */
[----:B------:R-:W-:Y:S01]  /*6cf0*/  @!P3 STG.E.U8 desc[UR16][R10.64+0x10], R133 ;  /* 0x000010850a00b986 */ /* 0x000fe2000c101110 */
[----:B------:R-:W-:Y:S01]  /*6d00*/  ISETP.LT.OR P3, PT, R29, 0x19, !P0 ;  /* 0x000000191d00780c */ /* 0x000fe20004761670 */
        /* <DEDUP_REMOVED lines=35> */
[----:B------:R-:W-:Y:S01]  /*6f40*/  ISETP.LT.OR P3, PT, R29, 0x29, !P0 ;  /* 0x000000291d00780c */ /* 0x000fe20004761670 */
[-C--:B------:R-:W-:Y:S01]  /*6f50*/  FMUL R111, R111, R8.reuse ;  /* 0x000000086f6f7220 */ /* 0x080fe20000400000 */
[-C--:B------:R-:W-:Y:S01]  /*6f60*/  FMUL R106, R106, R8.reuse ;  /* 0x000000086a6a7220 */ /* 0x080fe20000400000 */
        /* <DEDUP_REMOVED lines=104> */
[----:B------:R-:W-:-:S02]  /*75f0*/  ISETP.LT.OR P3, PT, R29, 0x59, !P0 ;  /* 0x000000591d00780c */ /* 0x000fc40004761670 */
[----:B------:R-:W-:Y:S01]  /*7600*/  F2FP.SATFINITE.E5M2.F32.PACK_AB_MERGE_C R21, RZ, R21, RZ ;  /* 0x00000015ff15723e */ /* 0x000fe200048060ff */
[----:B------:R1:W-:Y:S01]  /*7610*/  @!P4 STG.E.U8 desc[UR16][R10.64+0x51], R25 ;  /* 0x000051190a00c986 */ /* 0x0003e2000c101110 */
[C---:B------:R-:W-:Y:S02]  /*7620*/  ISETP.LT.OR P4, PT, R29.reuse, 0x5a, !P0 ;  /* 0x0000005a1d00780c */ /* 0x040fe40004781670 */
[----:B0-----:R-:W-:Y:S01]  /*7630*/  F2FP.SATFINITE.E5M2.F32.PACK_AB_MERGE_C R7, RZ, R94, RZ ;  /* 0x0000005eff07723e */ /* 0x001fe200048060ff */
[----:B------:R-:W-:Y:S01]  /*7640*/  @!P5 STG.E.U8 desc[UR16][R12.64+0x58], R99 ;  /* 0x000058630c00d986 */ /* 0x000fe2000c101110 */
[C---:B------:R-:W-:Y:S02]  /*7650*/  ISETP.LT.OR P5, PT, R29.reuse, 0x61, !P1 ;  /* 0x000000611d00780c */ /* 0x040fe40004fa1670 */
[----:B------:R-:W-:Y:S01]  /*7660*/  F2FP.SATFINITE.E5M2.F32.PACK_AB_MERGE_C R15, RZ, R15, RZ ;  /* 0x0000000fff0f723e */ /* 0x000fe200048060ff */
[----:B------:R0:W-:Y:S01]  /*7670*/  @!P6 STG.E.U8 desc[UR16][R12.64+0x59], R7 ;  /* 0x000059070c00e986 */ /* 0x0001e2000c101110 */
[----:B------:R-:W-:-:S02]  /*7680*/  ISETP.LT.OR P6, PT, R29, 0x62, !P1 ;  /* 0x000000621d00780c */ /* 0x000fc40004fc1670 */
[----:B------:R-:W-:Y:S01]  /*7690*/  F2FP.SATFINITE.E5M2.F32.PACK_AB_MERGE_C R17, RZ, R17, RZ ;  /* 0x00000011ff11723e */ /* 0x000fe200048060ff */
[----:B------:R-:W-:Y:S01]  /*76a0*/  @!P3 STG.E.U8 desc[UR16][R10.64+0x58], R97 ;  /* 0x000058610a00b986 */ /* 0x000fe2000c101110 */
[----:B-1----:R-:W-:Y:S02]  /*76b0*/  F2FP.SATFINITE.E5M2.F32.PACK_AB_MERGE_C R25, RZ, R92, RZ ;  /* 0x0000005cff19723e */ /* 0x002fe400048060ff */
[----:B------:R-:W-:-:S03]  /*76c0*/  ISETP.LT.OR P3, PT, R29, 0x61, !P0 ;  /* 0x000000611d00780c */ /* 0x000fc60004761670 */
[----:B------:R1:W-:Y:S01]  /*76d0*/  @!P4 STG.E.U8 desc[UR16][R10.64+0x59], R25 ;  /* 0x000059190a00c986 */ /* 0x0003e2000c101110 */
[C---:B------:R-:W-:Y:S02]  /*76e0*/  ISETP.LT.OR P4, PT, R29.reuse, 0x62, !P0 ;  /* 0x000000621d00780c */ /* 0x040fe40004781670 */
[----:B0-----:R-:W-:Y:S01]  /*76f0*/  F2FP.SATFINITE.E5M2.F32.PACK_AB_MERGE_C R7, RZ, R90, RZ ;  /* 0x0000005aff07723e */ /* 0x001fe200048060ff */
[----:B------:R-:W-:Y:S01]  /*7700*/  @!P5 STG.E.U8 desc[UR16][R12.64+0x60], R93 ;  /* 0x0000605d0c00d986 */ /* 0x000fe2000c101110 */
[----:B------:R-:W-:-:S03]  /*7710*/  ISETP.LT.OR P5, PT, R29, 0x69, !P1 ;  /* 0x000000691d00780c */ /* 0x000fc60004fa1670 */
[----:B------:R0:W-:Y:S01]  /*7720*/  @!P6 STG.E.U8 desc[UR16][R12.64+0x61], R7 ;  /* 0x000061070c00e986 */ /* 0x0001e2000c101110 */
[C---:B------:R-:W-:Y:S02]  /*7730*/  ISETP.LT.OR P6, PT, R29.reuse, 0x6a, !P1 ;  /* 0x0000006a1d00780c */ /* 0x040fe40004fc1670 */
[----:B-1----:R-:W-:Y:S01]  /*7740*/  F2FP.SATFINITE.E5M2.F32.PACK_AB_MERGE_C R25, RZ, R88, RZ ;  /* 0x00000058ff19723e */ /* 0x002fe200048060ff */
[----:B------:R-:W-:Y:S01]  /*7750*/  @!P3 STG.E.U8 desc[UR16][R10.64+0x60], R95 ;  /* 0x0000605f0a00b986 */ /* 0x000fe2000c101110 */
        /* <DEDUP_REMOVED lines=11> */
[----:B------:R-:W-:Y:S01]  /*7810*/  @!P4 STG.E.U8 desc[UR16][R10.64+0x69], R25 ;  /* 0x000069190a00c986 */ /* 0x000fe2000c101110 */
[C---:B------:R-:W-:Y:S02]  /*7820*/  ISETP.LT.OR P4, PT, R29.reuse, 0x79, !P1 ;  /* 0x000000791d00780c */ /* 0x040fe40004f81670 */
[C---:B------:R-:W-:Y:S01]  /*7830*/  ISETP.LT.OR P1, PT, R29.reuse, 0x7a, !P1 ;  /* 0x0000007a1d00780c */ /* 0x040fe20004f21670 */
[----:B------:R1:W-:Y:S01]  /*7840*/  @!P5 STG.E.U8 desc[UR16][R12.64+0x70], R23 ;  /* 0x000070170c00d986 */ /* 0x0003e2000c101110 */
[C---:B------:R-:W-:Y:S02]  /*7850*/  ISETP.LT.OR P5, PT, R29.reuse, 0x72, !P0 ;  /* 0x000000721d00780c */ /* 0x040fe400047a1670 */
[----:B0-----:R-:W-:Y:S01]  /*7860*/  F2FP.SATFINITE.E5M2.F32.PACK_AB_MERGE_C R7, RZ, R18, RZ ;  /* 0x00000012ff07723e */ /* 0x001fe200048060ff */
[----:B------:R0:W-:Y:S01]  /*7870*/  @!P6 STG.E.U8 desc[UR16][R12.64+0x71], R19 ;  /* 0x000071130c00e986 */ /* 0x0001e2000c101110 */
[C---:B------:R-:W-:Y:S02]  /*7880*/  ISETP.LT.OR P6, PT, R29.reuse, 0x79, !P0 ;  /* 0x000000791d00780c */ /* 0x040fe400047c1670 */
[----:B------:R-:W-:Y:S01]  /*7890*/  ISETP.LT.OR P0, PT, R29, 0x7a, !P0 ;  /* 0x0000007a1d00780c */ /* 0x000fe20004701670 */
[----:B------:R2:W-:Y:S01]  /*78a0*/  @!P3 STG.E.U8 desc[UR16][R10.64+0x70], R21 ;  /* 0x000070150a00b986 */ /* 0x0005e2000c101110 */
[----:B-1----:R-:W-:-:S05]  /*78b0*/  F2FP.SATFINITE.E5M2.F32.PACK_AB_MERGE_C R23, RZ, R16, RZ ;  /* 0x00000010ff17723e */ /* 0x002fca00048060ff */
[----:B------:R2:W-:Y:S01]  /*78c0*/  @!P5 STG.E.U8 desc[UR16][R10.64+0x71], R7 ;  /* 0x000071070a00d986 */ /* 0x0005e2000c101110 */
[----:B0-----:R-:W-:-:S03]  /*78d0*/  F2FP.SATFINITE.E5M2.F32.PACK_AB_MERGE_C R19, RZ, R14, RZ ;  /* 0x0000000eff13723e */ /* 0x001fc600048060ff */
[----:B------:R2:W-:Y:S04]  /*78e0*/  @!P4 STG.E.U8 desc[UR16][R12.64+0x78], R15 ;  /* 0x0000780f0c00c986 */ /* 0x0005e8000c101110 */
[----:B------:R2:W-:Y:S04]  /*78f0*/  @!P1 STG.E.U8 desc[UR16][R12.64+0x79], R19 ;  /* 0x000079130c009986 */ /* 0x0005e8000c101110 */
[----:B------:R2:W-:Y:S04]  /*7900*/  @!P6 STG.E.U8 desc[UR16][R10.64+0x78], R17 ;  /* 0x000078110a00e986 */ /* 0x0005e8000c101110 */
[----:B------:R2:W-:Y:S02]  /*7910*/  @!P0 STG.E.U8 desc[UR16][R10.64+0x79], R23 ;  /* 0x000079170a008986 */ /* 0x0005e4000c101110 */
.L_x_168:
[----:B------:R-:W-:Y:S05]  /*7920*/  BSYNC B0 ;  /* 0x0000000000007941 */ /* 0x000fea0003800000 */
.L_x_38:
[----:B------:R-:W-:Y:S01]  /*7930*/  ULDC UR6, c[0x0][0xc] ;  /* 0x0000030000067ab9 */ /* 0x000fe20000000800 */
[----:B------:R-:W-:Y:S01]  /*7940*/  ULDC UR7, c[0x0][0x10] ;  /* 0x0000040000077ab9 */ /* 0x000fe20000000800 */
[----:B0-2--5:R-:W0:Y:S01]  /*7950*/  LDC R7, c[0x0][0x14] ;  /* 0x00000500ff077b82 */ /* 0x025e220000000800 */
[----:B------:R-:W-:Y:S01]  /*7960*/  UIMAD.WIDE.U32 UR6, UR6, UR7, URZ ;  /* 0x00000007060672a5 */ /* 0x000fe2000f8e003f */
[----:B----4-:R-:W-:Y:S01]  /*7970*/  PRMT R10, RZ, 0x7610, R10 ;  /* 0x00007610ff0a7816 */ /* 0x010fe2000000000a */
[----:B------:R-:W-:-:S04]  /*7980*/  IMAD.MOV.U32 R11, RZ, RZ, -0x1 ;  /* 0xffffffffff0b7424 */ /* 0x000fc800078e00ff */
[----:B0-----:R-:W-:-:S04]  /*7990*/  IMAD.WIDE.U32 R2, R7, UR6, R2 ;  /* 0x0000000607027c25 */ /* 0x001fc8000f8e0002 */
[----:B------:R-:W-:Y:S01]  /*79a0*/  IMAD R7, R7, UR7, RZ ;  /* 0x0000000707077c24 */ /* 0x000fe2000f8e02ff */
[----:B------:R-:W-:Y:S02]  /*79b0*/  ULDC.64 UR6, c[0x0][0x650] ;  /* 0x0001940000067ab9 */ /* 0x000fe40000000a00 */
[----:B------:R-:W-:Y:S01]  /*79c0*/  ISETP.GE.U32.AND P0, PT, R2, UR6, PT ;  /* 0x0000000602007c0c */ /* 0x000fe2000bf06070 */
[----:B------:R-:W-:Y:S02]  /*79d0*/  IMAD.IADD R3, R3, 0x1, R7 ;  /* 0x0000000103037824 */ /* 0x000fe400078e0207 */
[----:B------:R-:W-:-:S03]  /*79e0*/  IMAD.MOV.U32 R7, RZ, RZ, -0x1 ;  /* 0xffffffffff077424 */ /* 0x000fc600078e00ff */
[----:B------:R-:W-:-:S13]  /*79f0*/  ISETP.GE.U32.AND.EX P0, PT, R3, UR7, PT, P0 ;  /* 0x0000000703007c0c */ /* 0x000fda000bf06100 */
[----:B------:R-:W-:Y:S05]  /*7a00*/  @P0 BRA `(.L_x_169) ;  /* 0x0000000400600947 */ /* 0x000fea0003800000 */
[----:B------:R-:W0:Y:S01]  /*7a10*/  S2R R22, SR_CTAID.X ;  /* 0x0000000000167919 */ /* 0x000e220000002500 */
[----:B------:R-:W2:Y:S01]  /*7a20*/  LDC.64 R16, c[0x0][0x628] ;  /* 0x00018a00ff107b82 */ /* 0x000ea20000000a00 */
[----:B------:R-:W-:Y:S01]  /*7a30*/  ULDC UR6, c[0x0][0x150] ;  /* 0x0000540000067ab9 */ /* 0x000fe20000000800 */
[----:B------:R-:W-:Y:S01]  /*7a40*/  IMAD.MOV.U32 R14, RZ, RZ, R2 ;  /* 0x000000ffff0e7224 */ /* 0x000fe200078e0002 */
[----:B------:R-:W4:Y:S01]  /*7a50*/  S2R R24, SR_CTAID.Y ;  /* 0x0000000000187919 */ /* 0x000f220000002600 */
[----:B------:R-:W-:-:S04]  /*7a60*/  IMAD.MOV.U32 R15, RZ, RZ, R3 ;  /* 0x000000ffff0f7224 */ /* 0x000fc800078e0003 */
[----:B------:R-:W1:Y:S08]  /*7a70*/  LDC R25, c[0x0][0x144] ;  /* 0x00005100ff197b82 */ /* 0x000e700000000800 */
[----:B------:R-:W1:Y:S08]  /*7a80*/  LDC R18, c[0x0][0x630] ;  /* 0x00018c00ff127b82 */ /* 0x000e700000000800 */
[----:B------:R-:W1:Y:S01]  /*7a90*/  LDC.64 R20, c[0x0][0x620] ;  /* 0x00018800ff147b82 */ /* 0x000e620000000a00 */
[----:B--2---:R-:W-:-:S04]  /*7aa0*/  ISETP.NE.U32.AND P0, PT, R16, RZ, PT ;  /* 0x000000ff1000720c */ /* 0x004fc80003f05070 */
[----:B------:R-:W-:Y:S02]  /*7ab0*/  ISETP.NE.AND.EX P0, PT, R17, RZ, PT, P0 ;  /* 0x000000ff1100720c */ /* 0x000fe40003f05300 */
[----:B0-----:R-:W-:-:S05]  /*7ac0*/  I2FP.F32.U32 R7, R22 ;  /* 0x0000001600077245 */ /* 0x001fca0000201000 */
[----:B------:R-:W-:-:S04]  /*7ad0*/  FMUL R7, R7, UR6 ;  /* 0x0000000607077c20 */ /* 0x000fc80008400000 */
[----:B------:R0:W2:Y:S02]  /*7ae0*/  F2I.U32.TRUNC.NTZ R23, R7 ;  /* 0x0000000700177305 */ /* 0x0000a4000020f000 */
[----:B----4-:R-:W-:Y:S05]  /*7af0*/  @!P0 BRA `(.L_x_170) ;  /* 0x0000000000288947 */ /* 0x010fea0003800000 */
[----:B0-----:R-:W0:Y:S02]  /*7b00*/  LDC R7, c[0x0][0x634] ;  /* 0x00018d00ff077b82 */ /* 0x001e240000000800 */
        /* <DEDUP_REMOVED lines=9> */
.L_x_170:
[-CC-:B-1----:R-:W-:Y:S01]  /*7ba0*/  SHF.R.U64 R19, R14, R18.reuse, R15.reuse ;  /* 0x000000120e137219 */ /* 0x182fe2000000120f */
[----:B------:R-:W1:Y:S01]  /*7bb0*/  LDC.64 R30, c[0x0][0x640] ;  /* 0x00019000ff1e7b82 */ /* 0x000e620000000a00 */
[----:B0-----:R-:W-:Y:S01]  /*7bc0*/  SHF.R.U32.HI R7, RZ, R18, R15 ;  /* 0x00000012ff077219 */ /* 0x001fe2000001160f */
[----:B--2---:R-:W-:Y:S01]  /*7bd0*/  IMAD.MOV R23, RZ, RZ, -R23 ;  /* 0x000000ffff177224 */ /* 0x004fe200078e0a17 */
[----:B------:R-:W-:Y:S01]  /*7be0*/  IADD3 R13, P0, RZ, -R19, RZ ;  /* 0x80000013ff0d7210 */ /* 0x000fe20007f1e0ff */
[----:B------:R-:W-:Y:S02]  /*7bf0*/  ULDC UR6, c[0x0][0x154] ;  /* 0x0000550000067ab9 */ /* 0x000fe40000000800 */
[----:B------:R-:W-:Y:S02]  /*7c00*/  IMAD R25, R25, R23, R22 ;  /* 0x0000001719197224 */ /* 0x000fe400078e0216 */
[----:B------:R-:W0:Y:S01]  /*7c10*/  LDC R14, c[0x0][0x618] ;  /* 0x00018600ff0e7b82 */ /* 0x000e220000000800 */
[----:B------:R-:W-:-:S02]  /*7c20*/  IMAD.X R7, RZ, RZ, ~R7, P0 ;  /* 0x000000ffff077224 */ /* 0x000fc400000e0e07 */
[----:B------:R-:W-:-:S04]  /*7c30*/  IMAD.WIDE.U32 R10, R13, R20, R2 ;  /* 0x000000140d0a7225 */ /* 0x000fc800078e0002 */
[----:B------:R-:W-:Y:S01]  /*7c40*/  IMAD R12, R7, R20, RZ ;  /* 0x00000014070c7224 */ /* 0x000fe200078e02ff */
[----:B---3--:R-:W2:Y:S03]  /*7c50*/  LDC R26, c[0x0][0x608] ;  /* 0x00018200ff1a7b82 */ /* 0x008ea60000000800 */
[----:B------:R-:W-:Y:S02]  /*7c60*/  IMAD R7, R13, R21, R12 ;  /* 0x000000150d077224 */ /* 0x000fe400078e020c */
[----:B------:R-:W-:Y:S02]  /*7c70*/  IMAD.MOV.U32 R13, RZ, RZ, 0x1 ;  /* 0x00000001ff0d7424 */ /* 0x000fe400078e00ff */
[----:B------:R-:W-:Y:S01]  /*7c80*/  IMAD.IADD R7, R11, 0x1, R7 ;  /* 0x000000010b077824 */ /* 0x000fe200078e0207 */
[----:B------:R-:W3:Y:S01]  /*7c90*/  LDC R28, c[0x0][0x658] ;  /* 0x00019600ff1c7b82 */ /* 0x000ee20000000800 */
[----:B------:R-:W-:-:S02]  /*7ca0*/  I2FP.F32.U32 R11, R24 ;  /* 0x00000018000b7245 */ /* 0x000fc40000201000 */
[----:B-1----:R-:W-:-:S03]  /*7cb0*/  ISETP.NE.U32.AND P0, PT, R30, RZ, PT ;  /* 0x000000ff1e00720c */ /* 0x002fc60003f05070 */
[----:B------:R-:W-:Y:S01]  /*7cc0*/  FMUL R12, R11, UR6 ;  /* 0x000000060b0c7c20 */ /* 0x000fe20008400000 */
[----:B------:R-:W-:Y:S01]  /*7cd0*/  ISETP.NE.AND.EX P0, PT, R31, RZ, PT, P0 ;  /* 0x000000ff1f00720c */ /* 0x000fe20003f05300 */
[----:B------:R-:W1:Y:S01]  /*7ce0*/  LDC R23, c[0x0][0x148] ;  /* 0x00005200ff177b82 */ /* 0x000e620000000800 */
[-CC-:B0-----:R-:W-:Y:S01]  /*7cf0*/  SHF.R.U64 R18, R10, R14.reuse, R7.reuse ;  /* 0x0000000e0a127219 */ /* 0x181fe20000001207 */
[----:B------:R0:W4:Y:S01]  /*7d00*/  F2I.U32.TRUNC.NTZ R20, R12 ;  /* 0x0000000c00147305 */ /* 0x000122000020f000 */
[----:B------:R-:W-:Y:S01]  /*7d10*/  SHF.R.U32.HI R7, RZ, R14, R7 ;  /* 0x0000000eff077219 */ /* 0x000fe20000011607 */
[----:B------:R-:W-:-:S04]  /*7d20*/  IMAD.MOV.U32 R11, RZ, RZ, -0x1 ;  /* 0xffffffffff0b7424 */ /* 0x000fc800078e00ff */
[----:B------:R-:W0:Y:S01]  /*7d30*/  LDC R22, c[0x0][0x600] ;  /* 0x00018000ff167b82 */ /* 0x000e220000000800 */
[-CC-:B--2---:R-:W-:Y:S02]  /*7d40*/  SHF.R.U64 R16, R18, R26.reuse, R7.reuse ;  /* 0x0000001a12107219 */ /* 0x184fe40000001207 */
[----:B------:R-:W-:-:S05]  /*7d50*/  SHF.R.U32.HI R7, RZ, R26, R7 ;  /* 0x0000001aff077219 */ /* 0x000fca0000011607 */
[----:B------:R-:W2:Y:S01]  /*7d60*/  LDC R29, c[0x0][0x648] ;  /* 0x00019200ff1d7b82 */ /* 0x000ea20000000800 */
[-C--:B---3--:R-:W-:Y:S02]  /*7d70*/  SHF.L.U32 R10, R11, R28.reuse, RZ ;  /* 0x0000001c0b0a7219 */ /* 0x088fe400000006ff */
[--C-:B------:R-:W-:Y:S02]  /*7d80*/  SHF.R.U64 R21, R16, R28, R7.reuse ;  /* 0x0000001c10157219 */ /* 0x100fe40000001207 */
[----:B------:R-:W-:Y:S02]  /*7d90*/  LOP3.LUT R27, RZ, R10, RZ, 0x33, !PT ;  /* 0x0000000aff1b7212 */ /* 0x000fe400078e33ff */
[-C--:B------:R-:W-:Y:S01]  /*7da0*/  SHF.R.U32.HI R11, RZ, R28.reuse, R7 ;  /* 0x0000001cff0b7219 */ /* 0x080fe20000011607 */
[----:B------:R-:W3:Y:S01]  /*7db0*/  LDC R32, c[0x0][0x638] ;  /* 0x00018e00ff207b82 */ /* 0x000ee20000000800 */
[----:B------:R-:W-:Y:S01]  /*7dc0*/  SHF.L.U32 R26, R13, R28, RZ ;  /* 0x0000001c0d1a7219 */ /* 0x000fe200000006ff */
[----:B------:R-:W-:-:S06]  /*7dd0*/  IMAD.MOV.U32 R10, RZ, RZ, R21 ;  /* 0x000000ffff0a7224 */ /* 0x000fcc00078e0015 */
[----:B------:R-:W0:Y:S01]  /*7de0*/  LDC R33, c[0x0][0x610] ;  /* 0x00018400ff217b82 */ /* 0x000e220000000800 */
[----:B----4-:R-:W-:Y:S05]  /*7df0*/  @!P0 BRA `(.L_x_171) ;  /* 0x0000000000288947 */ /* 0x010fea0003800000 */
[----:B------:R-:W4:Y:S02]  /*7e00*/  LDC R10, c[0x0][0x64c] ;  /* 0x00019300ff0a7b82 */ /* 0x000f240000000800 */
[----:B----4-:R-:W-:-:S05]  /*7e10*/  IADD3 R7, P0, R21, R10, RZ ;  /* 0x0000000a15077210 */ /* 0x010fca0007f1e0ff */
[----:B------:R-:W-:-:S04]  /*7e20*/  IMAD.X R17, RZ, RZ, R11, P0 ;  /* 0x000000ffff117224 */ /* 0x000fc800000e060b */
[----:B------:R-:W-:-:S04]  /*7e30*/  IMAD.WIDE.U32 R10, R17, R30, RZ ;  /* 0x0000001e110a7225 */ /* 0x000fc800078e00ff */
[----:B0-----:R-:W-:-:S04]  /*7e40*/  IMAD.WIDE.U32 R12, P0, R7, R31, R10 ;  /* 0x0000001f070c7225 */ /* 0x001fc8000780000a */
[----:B------:R-:W-:-:S04]  /*7e50*/  IMAD.WIDE.U32 R10, R7, R30, RZ ;  /* 0x0000001e070a7225 */ /* 0x000fc800078e00ff */
[----:B------:R-:W-:Y:S01]  /*7e60*/  IMAD.X R15, RZ, RZ, RZ, P0 ;  /* 0x000000ffff0f7224 */ /* 0x000fe200000e06ff */
[----:B------:R-:W-:Y:S01]  /*7e70*/  IADD3 RZ, P0, R11, R12, RZ ;  /* 0x0000000c0bff7210 */ /* 0x000fe20007f1e0ff */
[----:B------:R-:W-:-:S04]  /*7e80*/  IMAD.MOV.U32 R14, RZ, RZ, R13 ;  /* 0x000000ffff0e7224 */ /* 0x000fc800078e000d */
[----:B------:R-:W-:-:S08]  /*7e90*/  IMAD.WIDE.U32.X R10, R17, R31, R14, P0 ;  /* 0x0000001f110a7225 */ /* 0x000fd000000e040e */
.L_x_171:
[----:B--2---:R-:W-:Y:S01]  /*7ea0*/  SHF.R.U64 R7, R10, R29, R11 ;  /* 0x0000001d0a077219 */ /* 0x004fe2000000120b */
[----:B0-----:R-:W-:Y:S01]  /*7eb0*/  VIADD R11, R22, 0xffffffff ;  /* 0xffffffff160b7836 */ /* 0x001fe20000000000 */
[----:B------:R-:W-:Y:S01]  /*7ec0*/  LOP3.LUT R28, R16, R27, RZ, 0xc0, !PT ;  /* 0x0000001b101c7212 */ /* 0x000fe200078ec0ff */
[----:B------:R-:W-:Y:S02]  /*7ed0*/  IMAD.MOV R20, RZ, RZ, -R20 ;  /* 0x000000ffff147224 */ /* 0x000fe400078e0a14 */
[----:B------:R-:W-:Y:S01]  /*7ee0*/  IMAD.MOV R10, RZ, RZ, -R7 ;  /* 0x000000ffff0a7224 */ /* 0x000fe200078e0a07 */
[----:B------:R-:W-:Y:S01]  /*7ef0*/  LOP3.LUT R18, R18, R11, RZ, 0xc0, !PT ;  /* 0x0000000b12127212 */ /* 0x000fe200078ec0ff */
[----:B------:R-:W-:Y:S02]  /*7f00*/  IMAD R28, R26, R7, R28 ;  /* 0x000000071a1c7224 */ /* 0x000fe400078e021c */
[----:B-1----:R-:W-:Y:S02]  /*7f10*/  @P2 IMAD R25, R23, R20, R24 ;  /* 0x0000001417192224 */ /* 0x002fe400078e0218 */
[----:B---3--:R-:W-:-:S02]  /*7f20*/  IMAD R7, R10, R32, R21 ;  /* 0x000000200a077224 */ /* 0x008fc400078e0215 */
[----:B------:R-:W-:Y:S02]  /*7f30*/  IMAD R28, R28, R33, R25 ;  /* 0x000000211c1c7224 */ /* 0x000fe400078e0219 */
[----:B------:R-:W-:Y:S02]  /*7f40*/  IMAD R7, R7, R22, R18 ;  /* 0x0000001607077224 */ /* 0x000fe400078e0212 */
[----:B------:R-:W-:-:S03]  /*7f50*/  IMAD.MOV.U32 R10, RZ, RZ, 0x1 ;  /* 0x00000001ff0a7424 */ /* 0x000fc600078e00ff */
[----:B------:R-:W-:Y:S02]  /*7f60*/  SEL R11, R7, R28, !P2 ;  /* 0x0000001c070b7207 */ /* 0x000fe40005000000 */
[----:B------:R-:W-:Y:S01]  /*7f70*/  SEL R28, R28, R7, !P2 ;  /* 0x000000071c1c7207 */ /* 0x000fe20005000000 */
[----:B------:R-:W-:-:S07]  /*7f80*/  IMAD.MOV.U32 R7, RZ, RZ, R19 ;  /* 0x000000ffff077224 */ /* 0x000fce00078e0013 */
.L_x_169:
[----:B------:R-:W-:Y:S01]  /*7f90*/  LOP3.LUT P0, RZ, R10, 0xff, RZ, 0xc0, !PT ;  /* 0x000000ff0aff7812 */ /* 0x000fe2000780c0ff */
[----:B------:R-:W-:-:S12]  /*7fa0*/  IMAD.MOV.U32 R10, RZ, RZ, R28 ;  /* 0x000000ffff0a7224 */ /* 0x000fd800078e001c */
[----:B------:R-:W-:Y:S05]  /*7fb0*/  @P0 BRA `(.L_x_172) ;  /* 0xffffff9000e00947 */ /* 0x000fea000383ffff */
[----:B------:R-:W-:Y:S05]  /*7fc0*/  EXIT ;  /* 0x000000000000794d */ /* 0x000fea0003800000 */
.L_x_8:
[----:B0-----:R-:W-:Y:S01]  /*7fd0*/  ULDC.64 UR4, c[0x0][0x650] ;  /* 0x0001940000047ab9 */ /* 0x001fe20000000a00 */
        /* <DEDUP_REMOVED lines=25> */
.L_x_174:
[----:B------:R-:W0:Y:S01]  /*8170*/  LDC.64 R28, c[0x0][0x640] ;  /* 0x00019000ff1c7b82 */ /* 0x000e220000000a00 */
[-CC-:B------:R-:W-:Y:S01]  /*8180*/  SHF.R.U64 R21, R16, R6.reuse, R17.reuse ;  /* 0x0000000610157219 */ /* 0x180fe20000001211 */
[----:B------:R-:W-:Y:S01]  /*8190*/  IMAD.MOV.U32 R31, RZ, RZ, 0x1 ;  /* 0x00000001ff1f7424 */ /* 0x000fe200078e00ff */
[----:B------:R-:W-:Y:S02]  /*81a0*/  SHF.R.U32.HI R5, RZ, R6, R17 ;  /* 0x00000006ff057219 */ /* 0x000fe40000011611 */
        /* <DEDUP_REMOVED lines=9> */
[----:B0-----:R-:W-:Y:S01]  /*8240*/  ISETP.NE.U32.AND P0, PT, R28, RZ, PT ;  /* 0x000000ff1c00720c */ /* 0x001fe20003f05070 */
[----:B------:R-:W-:-:S03]  /*8250*/  IMAD.MOV.U32 R11, RZ, RZ, -0x1 ;  /* 0xffffffffff0b7424 */ /* 0x000fc600078e00ff */
[----:B------:R-:W-:Y:S02]  /*8260*/  ISETP.NE.AND.EX P0, PT, R29, RZ, PT, P0 ;  /* 0x000000ff1d00720c */ /* 0x000fe40003f05300 */
[----:B------:R-:W0:Y:S01]  /*8270*/  LDC R24, c[0x0][0x600] ;  /* 0x00018000ff187b82 */ /* 0x000e220000000800 */
[-CC-:B-1----:R-:W-:Y:S02]  /*8280*/  SHF.R.U64 R18, R10, R14.reuse, R5.reuse ;  /* 0x0000000e0a127219 */ /* 0x182fe40000001205 */
[----:B------:R-:W-:-:S05]  /*8290*/  SHF.R.U32.HI R5, RZ, R14, R5 ;  /* 0x0000000eff057219 */ /* 0x000fca0000011605 */
        /* <DEDUP_REMOVED lines=21> */
.L_x_175:
[----:B-1----:R-:W-:Y:S01]  /*83f0*/  SHF.R.U64 R6, R10, R25, R11 ;  /* 0x000000190a067219 */ /* 0x002fe2000000120b */
[----:B0-----:R-:W-:Y:S01]  /*8400*/  VIADD R11, R24, 0xffffffff ;  /* 0xffffffff180b7836 */ /* 0x001fe20000000000 */
[----:B------:R-:W-:Y:S01]  /*8410*/  SHF.L.U32 R9, R31, R26, RZ ;  /* 0x0000001a1f097219 */ /* 0x000fe200000006ff */
[----:B------:R-:W-:Y:S01]  /*8420*/  @P2 IMAD R12, R13, R20, R8 ;  /* 0x000000140d0c2224 */ /* 0x000fe200078e0208 */
[----:B------:R-:W-:Y:S01]  /*8430*/  LOP3.LUT R5, R22, R33, RZ, 0xc0, !PT ;  /* 0x0000002116057212 */ /* 0x000fe200078ec0ff */
[----:B------:R-:W-:Y:S01]  /*8440*/  IMAD.MOV R10, RZ, RZ, -R6 ;  /* 0x000000ffff0a7224 */ /* 0x000fe200078e0a06 */
[----:B------:R-:W-:Y:S01]  /*8450*/  LOP3.LUT R18, R18, R11, RZ, 0xc0, !PT ;  /* 0x0000000b12127212 */ /* 0x000fe200078ec0ff */
[----:B------:R-:W-:Y:S02]  /*8460*/  IMAD.MOV.U32 R8, RZ, RZ, 0x1 ;  /* 0x00000001ff087424 */ /* 0x000fe400078e00ff */
[----:B------:R-:W-:Y:S02]  /*8470*/  IMAD R9, R9, R6, R5 ;  /* 0x0000000609097224 */ /* 0x000fe400078e0205 */
[----:B--2---:R-:W-:-:S02]  /*8480*/  IMAD R5, R10, R27, R23 ;  /* 0x0000001b0a057224 */ /* 0x004fc400078e0217 */
[----:B---3--:R-:W-:Y:S02]  /*8490*/  IMAD R6, R9, R30, R12 ;  /* 0x0000001e09067224 */ /* 0x008fe400078e020c */
[----:B------:R-:W-:Y:S01]  /*84a0*/  IMAD R9, R5, R24, R18 ;  /* 0x0000001805097224 */ /* 0x000fe200078e0212 */
[----:B------:R-:W-:Y:S01]  /*84b0*/  PRMT R5, R8, 0x7610, R5 ;  /* 0x0000761008057816 */ /* 0x000fe20000000005 */
[----:B------:R-:W-:-:S03]  /*84c0*/  IMAD.MOV.U32 R16, RZ, RZ, R21 ;  /* 0x000000ffff107224 */ /* 0x000fc600078e0015 */
[----:B------:R-:W-:Y:S02]  /*84d0*/  SEL R17, R9, R6, !P2 ;  /* 0x0000000609117207 */ /* 0x000fe40005000000 */
[----:B------:R-:W-:-:S07]  /*84e0*/  SEL R6, R6, R9, !P2 ;  /* 0x0000000906067207 */ /* 0x000fce0005000000 */
.L_x_173:
[----:B------:R-:W-:-:S08]  /*84f0*/  NOP ;  /* 0x0000000000007918 */ /* 0x000fd00000000000 */
[----:B------:R-:W0:-:S00]  /*8500*/  USETMAXREG.DEALLOC.CTAPOOL 0x28 ;  /* 0x00000028000079c8 */ /* 0x000e0000080e0500 */
[----:B0-----:R-:W-:-:S13]  /*8510*/  ISETP.NE.AND P0, PT, R7, RZ, PT ;  /* 0x000000ff0700720c */ /* 0x001fda0003f05270 */
[----:B------:R-:W-:Y:S05]  /*8520*/  @P0 EXIT ;  /* 0x000000000000094d */ /* 0x000fea0003800000 */
[----:B------:R-:W-:Y:S01]  /*8530*/  LOP3.LUT P0, RZ, R5, 0xff, RZ, 0xc0, !PT ;  /* 0x000000ff05ff7812 */ /* 0x000fe2000780c0ff */
[----:B------:R-:W-:Y:S02]  /*8540*/  IMAD.MOV.U32 R5, RZ, RZ, 0x1 ;  /* 0x00000001ff057424 */ /* 0x000fe400078e00ff */
[----:B------:R-:W-:-:S10]  /*8550*/  IMAD.MOV.U32 R12, RZ, RZ, RZ ;  /* 0x000000ffff0c7224 */ /* 0x000fd400078e00ff */
[----:B------:R-:W-:Y:S05]  /*8560*/  @!P0 BRA `(.L_x_176) ;  /* 0x0000000c00348947 */ /* 0x000fea0003800000 */
[----:B------:R-:W0:Y:S01]  /*8570*/  LDC R5, c[0x0][0x28c] ;  /* 0x0000a300ff057b82 */ /* 0x000e220000000800 */
[----:B------:R-:W-:Y:S01]  /*8580*/  ULDC UR6, c[0x0][0x658] ;  /* 0x0001960000067ab9 */ /* 0x000fe20000000800 */
[----:B------:R-:W-:Y:S01]  /*8590*/  UMOV UR9, 0xffffffff ;  /* 0xffffffff00097882 */ /* 0x000fe20000000000 */
[----:B------:R-:W-:Y:S01]  /*85a0*/  ULDC UR8, c[0x0][0xc] ;  /* 0x0000030000087ab9 */ /* 0x000fe20000000800 */
[----:B------:R-:W-:Y:S01]  /*85b0*/  USHF.L.U32 UR11, UR9, UR6, URZ ;  /* 0x00000006090b7299 */ /* 0x000fe2000800063f */
[----:B------:R-:W-:Y:S01]  /*85c0*/  BSSY B0, `(.L_x_176) ;  /* 0x00000c7000007945 */ /* 0x000fe20003800000 */
[----:B------:R-:W-:Y:S01]  /*85d0*/  UMOV UR10, 0x1 ;  /* 0x00000001000a7882 */ /* 0x000fe20000000000 */
[----:B------:R-:W-:Y:S01]  /*85e0*/  ULDC UR9, c[0x0][0x10] ;  /* 0x0000040000097ab9 */ /* 0x000fe20000000800 */
[----:B------:R-:W1:Y:S01]  /*85f0*/  S2UR UR4, SR_CgaCtaId ;  /* 0x00000000000479c3 */ /* 0x000e620000008800 */
[----:B------:R-:W-:Y:S01]  /*8600*/  UIMAD.WIDE.U32 UR8, UR8, UR9, URZ ;  /* 0x00000009080872a5 */ /* 0x000fe2000f8e003f */
[----:B------:R-:W-:Y:S01]  /*8610*/  IMAD.MOV.U32 R14, RZ, RZ, 0x1 ;  /* 0x00000001ff0e7424 */ /* 0x000fe200078e00ff */
[----:B------:R-:W-:Y:S01]  /*8620*/  USHF.L.U32 UR6, UR10, UR6, URZ ;  /* 0x000000060a067299 */ /* 0x000fe2000800063f */
[----:B------:R-:W-:Y:S01]  /*8630*/  LOP3.LUT R15, R4, 0x2, RZ, 0xfc, !PT ;  /* 0x00000002040f7812 */ /* 0x000fe200078efcff */
[----:B------:R-:W-:Y:S01]  /*8640*/  IMAD.MOV.U32 R12, RZ, RZ, RZ ;  /* 0x000000ffff0c7224 */ /* 0x000fe200078e00ff */
[----:B------:R-:W-:Y:S01]  /*8650*/  ULDC UR10, c[0x0][0x14] ;  /* 0x00000500000a7ab9 */ /* 0x000fe20000000800 */
[----:B------:R-:W-:Y:S01]  /*8660*/  ULDC UR5, c[0x0][0x600] ;  /* 0x0001800000057ab9 */ /* 0x000fe20000000800 */
[----:B------:R-:W-:-:S02]  /*8670*/  UIMAD.WIDE.U32 UR22, UR8, UR10, URZ ;  /* 0x0000000a081672a5 */ /* 0x000fc4000f8e003f */
[----:B------:R-:W-:Y:S02]  /*8680*/  UIMAD UR13, UR9, UR10, URZ ;  /* 0x0000000a090d72a4 */ /* 0x000fe4000f8e023f */
[----:B------:R-:W-:Y:S02]  /*8690*/  UIADD3 UR5, UR5, -0x1, URZ ;  /* 0xffffffff05057890 */ /* 0x000fe4000fffe03f */
[----:B------:R-:W-:Y:S01]  /*86a0*/  ULOP3.LUT UR19, URZ, UR11, URZ, 0x33, !UPT ;  /* 0x0000000b3f137292 */ /* 0x000fe2000f8e333f */
[----:B0-----:R-:W-:Y:S01]  /*86b0*/  VIADD R5, R5, 0x3f ;  /* 0x0000003f05057836 */ /* 0x001fe20000000000 */
[----:B------:R-:W-:Y:S01]  /*86c0*/  UIADD3 UR13, UR23, UR13, URZ ;  /* 0x0000000d170d7290 */ /* 0x000fe2000fffe03f */
[----:B------:R-:W-:-:S03]  /*86d0*/  ULDC.64 UR24, c[0x0][0x198] ;  /* 0x0000660000187ab9 */ /* 0x000fc60000000a00 */
[----:B------:R-:W-:Y:S01]  /*86e0*/  SHF.R.S32.HI R8, RZ, 0x1f, R5 ;  /* 0x0000001fff087819 */ /* 0x000fe20000011405 */
[----:B-1----:R-:W-:-:S03]  /*86f0*/  USHF.L.U32 UR7, UR4, 0x4, URZ ;  /* 0x0000000404077899 */ /* 0x002fc6000800063f */
[----:B------:R-:W-:Y:S01]  /*8700*/  LEA.HI R8, R8, R5, RZ, 0x6 ;  /* 0x0000000508087211 */ /* 0x000fe200078f30ff */
[----:B------:R-:W-:Y:S01]  /*8710*/  IMAD.MOV.U32 R5, RZ, RZ, 0x1 ;  /* 0x00000001ff057424 */ /* 0x000fe200078e00ff */
[----:B------:R-:W-:Y:S02]  /*8720*/  USHF.L.U32 UR4, UR4, 0xa, URZ ;  /* 0x0000000a04047899 */ /* 0x000fe4000800063f */
[----:B------:R-:W-:Y:S01]  /*8730*/  SHF.R.S32.HI R11, RZ, 0x6, R8 ;  /* 0x00000006ff0b7819 */ /* 0x000fe20000011408 */
[----:B------:R-:W-:-:S04]  /*8740*/  ULOP3.LUT UR7, UR7, 0x70, URZ, 0xc0, !UPT ;  /* 0x0000007007077892 */ /* 0x000fc8000f8ec03f */
[----:B------:R-:W-:-:S08]  /*8750*/  VIADD R10, R11, 0x1 ;  /* 0x000000010b0a7836 */ /* 0x000fd00000000000 */
.L_x_187:
[----:B------:R-:W-:-:S03]  /*8760*/  UMOV UR8, 0xffffffff ;  /* 0xffffffff00087882 */ /* 0x000fc60000000000 */
[----:B------:R-:W-:Y:S05]  /*8770*/  BRA.DIV UR8, `(.L_x_177) ;  /* 0x0000001608087947 */ /* 0x000fea000b800000 */
[----:B------:R-:W-:-:S13]  /*8780*/  ELECT P0, URZ, PT ;  /* 0x00000000003f782f */ /* 0x000fda0003800000 */
.L_x_208:
[----:B------:R-:W0:Y:S01]  /*8790*/  LDC R7, c[0x0][0x28c] ;  /* 0x0000a300ff077b82 */ /* 0x000e220000000800 */
[----:B------:R-:W-:Y:S01]  /*87a0*/  BSSY B1, `(.L_x_178) ;  /* 0x0000037000017945 */ /* 0x000fe20003800000 */
[----:B0-----:R-:W-:-:S13]  /*87b0*/  ISETP.LT.OR P0, PT, R7, 0x1, !P0 ;  /* 0x000000010700780c */ /* 0x001fda0004701670 */
[----:B------:R-:W-:Y:S05]  /*87c0*/  @P0 BRA `(.L_x_179) ;  /* 0x0000000000d00947 */ /* 0x000fea0003800000 */
[----:B------:R-:W-:Y:S01]  /*87d0*/  IMAD.SHL.U32 R19, R6, 0x80, RZ ;  /* 0x0000008006137824 */ /* 0x000fe200078e00ff */
[----:B------:R-:W-:Y:S01]  /*87e0*/  LEA R17, R17, UR7, 0x7 ;  /* 0x0000000711117c11 */ /* 0x000fe2000f8e38ff */
[----:B------:R-:W-:Y:S02]  /*87f0*/  IMAD.MOV.U32 R20, RZ, RZ, RZ ;  /* 0x000000ffff147224 */ /* 0x000fe400078e00ff */
[----:B------:R-:W-:Y:S02]  /*8800*/  IMAD.MOV.U32 R6, RZ, RZ, R10 ;  /* 0x000000ffff067224 */ /* 0x000fe400078e000a */
[----:B------:R-:W-:Y:S02]  /*8810*/  IMAD.MOV.U32 R7, RZ, RZ, R5 ;  /* 0x000000ffff077224 */ /* 0x000fe400078e0005 */
[----:B------:R-:W-:-:S07]  /*8820*/  IMAD.MOV.U32 R8, RZ, RZ, R12 ;  /* 0x000000ffff087224 */ /* 0x000fce00078e000c */
.L_x_182:
[----:B------:R-:W0:Y:S01]  /*8830*/  S2R R18, SR_CgaCtaId ;  /* 0x0000000000127919 */ /* 0x000e220000008800 */
[----:B------:R-:W-:Y:S02]  /*8840*/  MOV R9, 0x400 ;  /* 0x0000040000097802 */ /* 0x000fe40000000f00 */
[----:B------:R-:W-:-:S13]  /*8850*/  LOP3.LUT P1, RZ, R0, 0x7f, RZ, 0xc0, !PT ;  /* 0x0000007f00ff7812 */ /* 0x000fda000782c0ff */
[----:B------:R-:W1:Y:S01]  /*8860*/  @!P1 LDC R13, c[0x0][0x500] ;  /* 0x00014000ff0d9b82 */ /* 0x000e620000000800 */
[----:B0-----:R-:W-:Y:S02]  /*8870*/  LEA R21, R18, R9, 0x18 ;  /* 0x0000000912157211 */ /* 0x001fe400078ec0ff */
[----:B------:R-:W-:-:S03]  /*8880*/  SHF.L.U32 R9, R7, 0x1f, RZ ;  /* 0x0000001f07097819 */ /* 0x000fc600000006ff */
[----:B------:R-:W-:-:S04]  /*8890*/  IMAD R18, R8, 0x8, R21 ;  /* 0x0000000808127824 */ /* 0x000fc800078e0215 */
[----:B------:R-:W0:Y:S02]  /*88a0*/  SYNCS.PHASECHK.TRANS64.TRYWAIT P0, [R18+URZ+0x70], R9 ;  /* 0x00007009120075a7 */ /* 0x000e24000800017f */
[----:B01----:R-:W-:Y:S05]  /*88b0*/  @!P0 BRA `(.L_x_180) ;  /* 0x0000001000d88947 */ /* 0x003fea0003800000 */
.L_x_209:
[----:B0-----:R-:W-:Y:S01]  /*88c0*/  PRMT R9, R15, 0x9910, RZ ;  /* 0x000099100f097816 */ /* 0x001fe200000000ff */
[----:B------:R0:W-:Y:S03]  /*88d0*/  @!P1 SYNCS.ARRIVE.TRANS64 RZ, [R18+URZ], R13 ;  /* 0x0000000d12ff99a7 */ /* 0x0001e6000800003f */
[----:B------:R-:W-:-:S13]  /*88e0*/  ISETP.NE.AND P0, PT, R9, 0x2, PT ;  /* 0x000000020900780c */ /* 0x000fda0003f05270 */
[----:B0-----:R-:W-:Y:S05]  /*88f0*/  @P0 BRA `(.L_x_181) ;  /* 0x0000000000040947 */ /* 0x001fea0003800000 */
[----:B------:R-:W-:Y:S01]  /*8900*/  BPT.TRAP 0x1 ;  /* 0x000000040000795c */ /* 0x000fe20000300000 */
.L_x_181:
[----:B------:R-:W-:Y:S01]  /*8910*/  R2UR UR8, R8 ;  /* 0x00000000080872ca */ /* 0x000fe200000e0000 */
[----:B------:R-:W-:Y:S01]  /*8920*/  VIADD R6, R6, 0xffffffff ;  /* 0xffffffff06067836 */ /* 0x000fe20000000000 */
[----:B------:R-:W-:Y:S01]  /*8930*/  R2UR UR18, R21 ;  /* 0x00000000151272ca */ /* 0x000fe200000e0000 */
[----:B------:R-:W-:Y:S01]  /*8940*/  UIADD3 UR14, UP0, UR24, 0xf0, URZ ;  /* 0x000000f0180e7890 */ /* 0x000fe2000ff1e03f */
[----:B------:R-:W-:Y:S01]  /*8950*/  R2UR UR20, R19 ;  /* 0x00000000131472ca */ /* 0x000fe200000e0000 */
[----:B------:R-:W-:Y:S01]  /*8960*/  UIADD3 UR26, UP1, UR24, 0x1f0, URZ ;  /* 0x000001f0181a7890 */ /* 0x000fe2000ff3e03f */
[----:B------:R-:W-:Y:S01]  /*8970*/  R2UR UR9, R18 ;  /* 0x00000000120972ca */ /* 0x000fe200000e0000 */
[----:B------:R-:W-:Y:S01]  /*8980*/  UIADD3.X UR15, URZ, UR25, URZ, UP0, !UPT ;  /* 0x000000193f0f7290 */ /* 0x000fe200087fe43f */
[----:B------:R-:W-:Y:S01]  /*8990*/  R2UR UR10, R20 ;  /* 0x00000000140a72ca */ /* 0x000fe200000e0000 */
[----:B------:R-:W-:Y:S01]  /*89a0*/  VIADD R8, R8, 0x1 ;  /* 0x0000000108087836 */ /* 0x000fe20000000000 */
[----:B------:R-:W-:Y:S01]  /*89b0*/  R2UR UR12, R16 ;  /* 0x00000000100c72ca */ /* 0x000fe200000e0000 */
[----:B------:R-:W-:Y:S01]  /*89c0*/  UIADD3.X UR27, URZ, UR25, URZ, UP1, !UPT ;  /* 0x000000193f1b7290 */ /* 0x000fe20008ffe43f */
[----:B------:R-:W-:Y:S01]  /*89d0*/  R2UR UR21, R17 ;  /* 0x00000000111572ca */ /* 0x000fe200000e0000 */
[----:B------:R-:W-:Y:S01]  /*89e0*/  USHF.L.U32 UR8, UR8, 0xd, URZ ;  /* 0x0000000d08087899 */ /* 0x000fe2000800063f */
[----:B------:R-:W-:Y:S01]  /*89f0*/  ISETP.GT.AND P1, PT, R6, 0x1, PT ;  /* 0x000000010600780c */ /* 0x000fe20003f24270 */
[----:B------:R-:W-:Y:S01]  /*8a00*/  UMOV UR16, 0x0 ;  /* 0x0000000000107882 */ /* 0x000fe20000000000 */
[----:B------:R-:W-:Y:S01]  /*8a10*/  UMOV UR17, 0x10000000 ;  /* 0x1000000000117882 */ /* 0x000fe20000000000 */
[----:B------:R-:W-:Y:S01]  /*8a20*/  ULOP3.LUT UR11, UR8, 0x1c00, UR4, 0xf8, !UPT ;  /* 0x00001c00080b7892 */ /* 0x000fe2000f8ef804 */
[----:B------:R-:W-:Y:S01]  /*8a30*/  ISETP.NE.AND P0, PT, R8, 0xe, PT ;  /* 0x0000000e0800780c */ /* 0x000fe20003f05270 */
[----:B------:R-:W-:Y:S01]  /*8a40*/  UIADD3 UR8, UR18, 0x200, UR8 ;  /* 0x0000020012087890 */ /* 0x000fe2000fffe008 */
[----:B------:R-:W-:Y:S01]  /*8a50*/  VIADD R20, R20, 0x40 ;  /* 0x0000004014147836 */ /* 0x000fe20000000000 */
[----:B------:R-:W-:Y:S01]  /*8a60*/  UIADD3 UR18, UR18, 0x1c200, UR11 ;  /* 0x0001c20012127890 */ /* 0x000fe2000fffe00b */
[----:B------:R-:W-:Y:S01]  /*8a70*/  SEL R18, RZ, 0x1, P0 ;  /* 0x00000001ff127807 */ /* 0x000fe20000000000 */
[----:B------:R-:W-:Y:S01]  /*8a80*/  UMOV UR28, 0xff0000 ;  /* 0x00ff0000001c7882 */ /* 0x000fe20000000000 */
[----:B------:R-:W-:Y:S01]  /*8a90*/  UMOV UR11, UR20 ;  /* 0x00000014000b7c82 */ /* 0x000fe20008000000 */
[----:B------:R-:W-:-:S02]  /*8aa0*/  SEL R8, R8, RZ, P0 ;  /* 0x000000ff08087207 */ /* 0x000fc40000000000 */
[----:B------:R-:W-:Y:S01]  /*8ab0*/  LOP3.LUT R7, R7, R18, RZ, 0x3c, !PT ;  /* 0x0000001207077212 */ /* 0x000fe200078e3cff */
[----:B------:R0:W-:Y:S02]  /*8ac0*/  UTMALDG.3D [UR8], [UR14], desc[UR16] ;  /* 0x000010080e0075b4 */ /* 0x0001e40008011000 */
[----:B0-----:R-:W-:Y:S01]  /*8ad0*/  UMOV UR8, UR18 ;  /* 0x0000001200087c82 */ /* 0x001fe20008000000 */
[----:B------:R-:W-:Y:S02]  /*8ae0*/  UMOV UR11, UR21 ;  /* 0x00000015000b7c82 */ /* 0x000fe40008000000 */
[----:B------:R0:W-:Y:S02]  /*8af0*/  UTMALDG.3D.MULTICAST [UR8], [UR26], UR28, desc[UR16] ;  /* 0x000010081a0073b4 */ /* 0x0001e4000801181c */
[----:B0-----:R-:W-:Y:S05]  /*8b00*/  @P1 BRA `(.L_x_182) ;  /* 0xfffffffc00481947 */ /* 0x001fea000383ffff */
.L_x_179:
[----:B------:R-:W-:Y:S05]  /*8b10*/  BSYNC B1 ;  /* 0x0000000000017941 */ /* 0x000fea0003800000 */
.L_x_178:
[----:B------:R-:W-:Y:S01]  /*8b20*/  LOP3.LUT P1, RZ, R14, 0xff, RZ, 0xc0, !PT ;  /* 0x000000ff0eff7812 */ /* 0x000fe2000782c0ff */
[C---:B------:R-:W-:Y:S01]  /*8b30*/  IMAD.IADD R9, R11.reuse, 0x1, R12 ;  /* 0x000000010b097824 */ /* 0x040fe200078e020c */
[----:B------:R-:W-:Y:S01]  /*8b40*/  ULDC.64 UR8, c[0x0][0x650] ;  /* 0x0001940000087ab9 */ /* 0x000fe20000000a00 */
[----:B------:R-:W-:Y:S01]  /*8b50*/  ISETP.GE.U32.AND P3, PT, R11, 0xe, PT ;  /* 0x0000000e0b00780c */ /* 0x000fe20003f66070 */
[----:B------:R-:W-:Y:S01]  /*8b60*/  BSSY B1, `(.L_x_183) ;  /* 0x000006a000017945 */ /* 0x000fe20003800000 */
[----:B------:R-:W-:Y:S01]  /*8b70*/  IMAD.MOV.U32 R17, RZ, RZ, -0x1 ;  /* 0xffffffffff117424 */ /* 0x000fe200078e00ff */
[----:B------:R-:W-:Y:S01]  /*8b80*/  ISETP.GT.U32.AND P0, PT, R9, 0xd, PT ;  /* 0x0000000d0900780c */ /* 0x000fe20003f04070 */
[----:B------:R-:W-:Y:S01]  /*8b90*/  IMAD.MOV.U32 R16, RZ, RZ, -0x1 ;  /* 0xffffffffff107424 */ /* 0x000fe200078e00ff */
[----:B------:R-:W-:Y:S02]  /*8ba0*/  SHF.R.U32.HI R6, RZ, 0x1, R9 ;  /* 0x00000001ff067819 */ /* 0x000fe40000011609 */
[----:B------:R-:W-:-:S02]  /*8bb0*/  ISETP.LT.U32.AND P0, PT, R11, 0xe, P0 ;  /* 0x0000000e0b00780c */ /* 0x000fc40000701070 */
[----:B------:R-:W-:Y:S01]  /*8bc0*/  PRMT R14, RZ, 0x7610, R14 ;  /* 0x00007610ff0e7816 */ /* 0x000fe2000000000e */
[----:B------:R-:W0:Y:S01]  /*8bd0*/  @P1 S2R R8, SR_CgaCtaId ;  /* 0x0000000000081919 */ /* 0x000e220000008800 */
[----:B------:R-:W-:-:S04]  /*8be0*/  @P1 MOV R7, 0x400 ;  /* 0x0000040000071802 */ /* 0x000fc80000000f00 */
[----:B0-----:R-:W-:Y:S01]  /*8bf0*/  @P1 LEA R8, R8, R7, 0x18 ;  /* 0x0000000708081211 */ /* 0x001fe200078ec0ff */
[----:B------:R-:W-:Y:S01]  /*8c00*/  IMAD.WIDE.U32 R6, R6, -0x6db6db6d, RZ ;  /* 0x9249249306067825 */ /* 0x000fe200078e00ff */
[----:B------:R-:W-:Y:S02]  /*8c10*/  SEL R6, RZ, 0x1, !P0 ;  /* 0x00000001ff067807 */ /* 0x000fe40004000000 */
[----:B------:R0:W-:Y:S01]  /*8c20*/  @P1 SYNCS.ARRIVE.TRANS64.A1T0 RZ, [R8+URZ+0xf8], RZ ;  /* 0x0000f8ff08ff19a7 */ /* 0x0001e2000810003f */
[----:B------:R-:W-:Y:S02]  /*8c30*/  IADD3 R2, P1, R2, UR22, RZ ;  /* 0x0000001602027c10 */ /* 0x000fe4000ff3e0ff */
[----:B------:R-:W-:Y:S01]  /*8c40*/  LOP3.LUT R5, R5, R6, RZ, 0x3c, !PT ;  /* 0x0000000605057212 */ /* 0x000fe200078e3cff */
[----:B------:R-:W-:Y:S01]  /*8c50*/  IMAD.MOV.U32 R6, RZ, RZ, -0x1 ;  /* 0xffffffffff067424 */ /* 0x000fe200078e00ff */
[----:B------:R-:W-:Y:S02]  /*8c60*/  IADD3.X R3, R3, UR13, RZ, P1, !PT ;  /* 0x0000000d03037c10 */ /* 0x000fe40008ffe4ff */
[----:B------:R-:W-:-:S02]  /*8c70*/  ISETP.GE.U32.AND P0, PT, R2, UR8, PT ;  /* 0x0000000802007c0c */ /* 0x000fc4000bf06070 */
[----:B0-----:R-:W-:Y:S02]  /*8c80*/  SHF.R.U32.HI R8, RZ, 0x2, R7 ;  /* 0x00000002ff087819 */ /* 0x001fe40000011607 */
[----:B------:R-:W-:Y:S02]  /*8c90*/  ISETP.GE.U32.AND.EX P0, PT, R3, UR9, PT, P0 ;  /* 0x0000000903007c0c */ /* 0x000fe4000bf06100 */
[----:B------:R-:W-:Y:S01]  /*8ca0*/  @P3 LOP3.LUT R5, R5, 0x1, R8, 0x78, !PT ;  /* 0x0000000105053812 */ /* 0x000fe200078e7808 */
[----:B------:R-:W-:Y:S01]  /*8cb0*/  IMAD R12, R8, -0xe, R9 ;  /* 0xfffffff2080c7824 */ /* 0x000fe200078e0209 */
[----:B------:R-:W-:-:S09]  /*8cc0*/  PRMT R7, RZ, 0x7610, R7 ;  /* 0x00007610ff077816 */ /* 0x000fd20000000007 */
[----:B------:R-:W-:Y:S05]  /*8cd0*/  @P0 BRA `(.L_x_184) ;  /* 0x0000000400480947 */ /* 0x000fea0003800000 */
[----:B------:R-:W0:Y:S01]  /*8ce0*/  S2R R17, SR_CTAID.X ;  /* 0x0000000000117919 */ /* 0x000e220000002500 */
[----:B------:R-:W-:Y:S01]  /*8cf0*/  ULDC.64 UR8, c[0x0][0x628] ;  /* 0x00018a0000087ab9 */ /* 0x000fe20000000a00 */
[----:B------:R-:W1:Y:S01]  /*8d00*/  LDC R18, c[0x0][0x144] ;  /* 0x00005100ff127b82 */ /* 0x000e620000000800 */
[----:B------:R-:W-:Y:S01]  /*8d10*/  ISETP.NE.U32.AND P0, PT, RZ, UR8, PT ;  /* 0x00000008ff007c0c */ /* 0x000fe2000bf05070 */
[----:B------:R-:W2:Y:S01]  /*8d20*/  S2R R13, SR_CTAID.Y ;  /* 0x00000000000d7919 */ /* 0x000ea20000002600 */
[----:B------:R-:W-:Y:S01]  /*8d30*/  ULDC UR10, c[0x0][0x150] ;  /* 0x00005400000a7ab9 */ /* 0x000fe20000000800 */
[----:B------:R-:W-:Y:S01]  /*8d40*/  ULDC UR11, c[0x0][0x630] ;  /* 0x00018c00000b7ab9 */ /* 0x000fe20000000800 */
[----:B------:R-:W-:Y:S01]  /*8d50*/  ISETP.NE.AND.EX P0, PT, RZ, UR9, PT, P0 ;  /* 0x00000009ff007c0c */ /* 0x000fe2000bf05300 */
[----:B------:R-:W-:Y:S01]  /*8d60*/  IMAD.MOV.U32 R6, RZ, RZ, R2 ;  /* 0x000000ffff067224 */ /* 0x000fe200078e0002 */
[----:B0-----:R-:W-:-:S05]  /*8d70*/  I2FP.F32.U32 R7, R17 ;  /* 0x0000001100077245 */ /* 0x001fca0000201000 */
[----:B------:R-:W-:Y:S01]  /*8d80*/  FMUL R20, R7, UR10 ;  /* 0x0000000a07147c20 */ /* 0x000fe20008400000 */
[----:B------:R-:W-:-:S05]  /*8d90*/  IMAD.MOV.U32 R7, RZ, RZ, R3 ;  /* 0x000000ffff077224 */ /* 0x000fca00078e0003 */
[----:B--2---:R-:W-:Y:S05]  /*8da0*/  @!P0 BRA `(.L_x_185) ;  /* 0x0000000000288947 */ /* 0x004fea0003800000 */
[----:B------:R-:W-:Y:S02]  /*8db0*/  ULDC UR10, c[0x0][0x634] ;  /* 0x00018d00000a7ab9 */ /* 0x000fe40000000800 */
[----:B------:R-:W-:-:S05]  /*8dc0*/  IADD3 R7, P0, R2, UR10, RZ ;  /* 0x0000000a02077c10 */ /* 0x000fca000ff1e0ff */
[----:B------:R-:W-:-:S04]  /*8dd0*/  IMAD.X R19, RZ, RZ, R3, P0 ;  /* 0x000000ffff137224 */ /* 0x000fc800000e0603 */
[----:B------:R-:W-:-:S04]  /*8de0*/  IMAD.WIDE.U32 R8, R19, UR8, RZ ;  /* 0x0000000813087c25 */ /* 0x000fc8000f8e00ff */
[----:B------:R-:W-:-:S04]  /*8df0*/  IMAD.WIDE.U32 R8, P0, R7, UR9, R8 ;  /* 0x0000000907087c25 */ /* 0x000fc8000f800008 */
[----:B------:R-:W-:-:S04]  /*8e00*/  IMAD.WIDE.U32 R6, R7, UR8, RZ ;  /* 0x0000000807067c25 */ /* 0x000fc8000f8e00ff */
[----:B------:R-:W-:Y:S01]  /*8e10*/  IMAD.MOV.U32 R6, RZ, RZ, R9 ;  /* 0x000000ffff067224 */ /* 0x000fe200078e0009 */
[----:B------:R-:W-:Y:S01]  /*8e20*/  IADD3 RZ, P1, R7, R8, RZ ;  /* 0x0000000807ff7210 */ /* 0x000fe20007f3e0ff */
[----:B------:R-:W-:-:S04]  /*8e30*/  IMAD.X R7, RZ, RZ, RZ, P0 ;  /* 0x000000ffff077224 */ /* 0x000fc800000e06ff */
[----:B------:R-:W-:-:S08]  /*8e40*/  IMAD.WIDE.U32.X R6, R19, UR9, R6, P1 ;  /* 0x0000000913067c25 */ /* 0x000fd000088e0406 */
.L_x_185:
[--C-:B------:R-:W-:Y:S01]  /*8e50*/  SHF.R.U64 R16, R6, UR11, R7.reuse ;  /* 0x0000000b06107c19 */ /* 0x100fe20008001207 */
[----:B------:R-:W0:Y:S01]  /*8e60*/  F2I.U32.TRUNC.NTZ R20, R20 ;  /* 0x0000001400147305 */ /* 0x000e22000020f000 */
[----:B------:R-:W-:Y:S01]  /*8e70*/  SHF.R.U32.HI R6, RZ, UR11, R7 ;  /* 0x0000000bff067c19 */ /* 0x000fe20008011607 */
[----:B------:R-:W-:Y:S01]  /*8e80*/  ULDC.64 UR8, c[0x0][0x620] ;  /* 0x0001880000087ab9 */ /* 0x000fe20000000a00 */
[----:B------:R-:W-:Y:S01]  /*8e90*/  IADD3 R9, P0, RZ, -R16, RZ ;  /* 0x80000010ff097210 */ /* 0x000fe20007f1e0ff */
[----:B------:R-:W-:-:S04]  /*8ea0*/  ULDC.64 UR10, c[0x0][0x640] ;  /* 0x00019000000a7ab9 */ /* 0x000fc80000000a00 */
[----:B------:R-:W-:Y:S01]  /*8eb0*/  IMAD.X R6, RZ, RZ, ~R6, P0 ;  /* 0x000000ffff067224 */ /* 0x000fe200000e0e06 */
[----:B------:R-:W-:-:S03]  /*8ec0*/  ISETP.NE.U32.AND P0, PT, RZ, UR10, PT ;  /* 0x0000000aff007c0c */ /* 0x000fc6000bf05070 */
[----:B------:R-:W-:Y:S01]  /*8ed0*/  IMAD R8, R6, UR8, RZ ;  /* 0x0000000806087c24 */ /* 0x000fe2000f8e02ff */
[----:B------:R-:W-:Y:S01]  /*8ee0*/  ISETP.NE.AND.EX P0, PT, RZ, UR11, PT, P0 ;  /* 0x0000000bff007c0c */ /* 0x000fe2000bf05300 */
[----:B------:R-:W-:Y:S01]  /*8ef0*/  IMAD.WIDE.U32 R6, R9, UR8, R2 ;  /* 0x0000000809067c25 */ /* 0x000fe2000f8e0002 */
[----:B------:R-:W-:-:S03]  /*8f00*/  ULDC UR8, c[0x0][0x618] ;  /* 0x0001860000087ab9 */ /* 0x000fc60000000800 */
[----:B------:R-:W-:Y:S01]  /*8f10*/  IMAD R9, R9, UR9, R8 ;  /* 0x0000000909097c24 */ /* 0x000fe2000f8e0208 */
[----:B------:R-:W-:Y:S01]  /*8f20*/  ULDC UR9, c[0x0][0x154] ;  /* 0x0000550000097ab9 */ /* 0x000fe20000000800 */
[----:B0-----:R-:W-:Y:S02]  /*8f30*/  IMAD.MOV R8, RZ, RZ, -R20 ;  /* 0x000000ffff087224 */ /* 0x001fe400078e0a14 */
[----:B------:R-:W-:Y:S01]  /*8f40*/  IMAD.IADD R7, R7, 0x1, R9 ;  /* 0x0000000107077824 */ /* 0x000fe200078e0209 */
[----:B------:R-:W0:Y:S01]  /*8f50*/  LDC R20, c[0x0][0x148] ;  /* 0x00005200ff147b82 */ /* 0x000e220000000800 */
[----:B-1----:R-:W-:Y:S01]  /*8f60*/  IMAD R17, R18, R8, R17 ;  /* 0x0000000812117224 */ /* 0x002fe200078e0211 */
[----:B------:R-:W-:Y:S02]  /*8f70*/  I2FP.F32.U32 R8, R13 ;  /* 0x0000000d00087245 */ /* 0x000fe40000201000 */
[--C-:B------:R-:W-:Y:S02]  /*8f80*/  SHF.R.U64 R18, R6, UR8, R7.reuse ;  /* 0x0000000806127c19 */ /* 0x100fe40008001207 */
[----:B------:R-:W-:Y:S01]  /*8f90*/  SHF.R.U32.HI R7, RZ, UR8, R7 ;  /* 0x00000008ff077c19 */ /* 0x000fe20008011607 */
[----:B------:R-:W-:Y:S01]  /*8fa0*/  FMUL R8, R8, UR9 ;  /* 0x0000000908087c20 */ /* 0x000fe20008400000 */
[----:B------:R-:W-:-:S02]  /*8fb0*/  ULDC UR8, c[0x0][0x608] ;  /* 0x0001820000087ab9 */ /* 0x000fc40000000800 */
[--C-:B------:R-:W-:Y:S01]  /*8fc0*/  SHF.R.U64 R22, R18, UR8, R7.reuse ;  /* 0x0000000812167c19 */ /* 0x100fe20008001207 */
[----:B------:R1:W2:Y:S01]  /*8fd0*/  F2I.U32.TRUNC.NTZ R23, R8 ;  /* 0x0000000800177305 */ /* 0x0002a2000020f000 */
[----:B------:R-:W-:Y:S01]  /*8fe0*/  SHF.R.U32.HI R7, RZ, UR8, R7 ;  /* 0x00000008ff077c19 */ /* 0x000fe20008011607 */
[----:B------:R-:W-:-:S03]  /*8ff0*/  ULDC UR8, c[0x0][0x658] ;  /* 0x0001960000087ab9 */ /* 0x000fc60000000800 */
[--C-:B------:R-:W-:Y:S02]  /*9000*/  SHF.R.U64 R19, R22, UR8, R7.reuse ;  /* 0x0000000816137c19 */ /* 0x100fe40008001207 */
[----:B------:R-:W-:-:S03]  /*9010*/  SHF.R.U32.HI R21, RZ, UR8, R7 ;  /* 0x00000008ff157c19 */ /* 0x000fc60008011607 */
[----:B------:R-:W-:Y:S02]  /*9020*/  IMAD.MOV.U32 R6, RZ, RZ, R19 ;  /* 0x000000ffff067224 */ /* 0x000fe400078e0013 */
[----:B------:R-:W-:Y:S01]  /*9030*/  IMAD.MOV.U32 R7, RZ, RZ, R21 ;  /* 0x000000ffff077224 */ /* 0x000fe200078e0015 */
[----:B-1----:R-:W-:Y:S06]  /*9040*/  @!P0 BRA `(.L_x_186) ;  /* 0x0000000000288947 */ /* 0x002fec0003800000 */
        /* <DEDUP_REMOVED lines=10> */
.L_x_186:
[----:B------:R-:W-:Y:S01]  /*90f0*/  ULDC UR8, c[0x0][0x648] ;  /* 0x0001920000087ab9 */ /* 0x000fe20000000800 */
[----:B--2---:R-:W-:Y:S01]  /*9100*/  IMAD.MOV R23, RZ, RZ, -R23 ;  /* 0x000000ffff177224 */ /* 0x004fe200078e0a17 */
[----:B------:R-:W-:Y:S01]  /*9110*/  SHF.R.U64 R7, R6, UR8, R7 ;  /* 0x0000000806077c19 */ /* 0x000fe20008001207 */
[----:B------:R-:W-:Y:S01]  /*9120*/  ULDC UR8, c[0x0][0x638] ;  /* 0x00018e0000087ab9 */ /* 0x000fe20000000800 */
[----:B------:R-:W-:Y:S01]  /*9130*/  LOP3.LUT R6, R22, UR19, RZ, 0xc0, !PT ;  /* 0x0000001316067c12 */ /* 0x000fe2000f8ec0ff */
[----:B0-----:R-:W-:Y:S01]  /*9140*/  @P2 IMAD R17, R20, R23, R13 ;  /* 0x0000001714112224 */ /* 0x001fe200078e020d */
[----:B------:R-:W-:Y:S01]  /*9150*/  LOP3.LUT R18, R18, UR5, RZ, 0xc0, !PT ;  /* 0x0000000512127c12 */ /* 0x000fe2000f8ec0ff */
[----:B------:R-:W-:Y:S01]  /*9160*/  IMAD.MOV R8, RZ, RZ, -R7 ;  /* 0x000000ffff087224 */ /* 0x000fe200078e0a07 */
[----:B------:R-:W-:Y:S01]  /*9170*/  ULDC UR9, c[0x0][0x610] ;  /* 0x0001840000097ab9 */ /* 0x000fe20000000800 */
[----:B------:R-:W-:Y:S02]  /*9180*/  IMAD R6, R7, UR6, R6 ;  /* 0x0000000607067c24 */ /* 0x000fe4000f8e0206 */
[----:B------:R-:W-:Y:S01]  /*9190*/  IMAD R19, R8, UR8, R19 ;  /* 0x0000000808137c24 */ /* 0x000fe2000f8e0213 */
[----:B------:R-:W-:Y:S01]  /*91a0*/  ULDC UR8, c[0x0][0x600] ;  /* 0x0001800000087ab9 */ /* 0x000fe20000000800 */
[----:B------:R-:W-:-:S02]  /*91b0*/  IMAD R6, R6, UR9, R17 ;  /* 0x0000000906067c24 */ /* 0x000fc4000f8e0211 */
[----:B------:R-:W-:Y:S02]  /*91c0*/  IMAD R19, R19, UR8, R18 ;  /* 0x0000000813137c24 */ /* 0x000fe4000f8e0212 */
[----:B------:R-:W-:-:S03]  /*91d0*/  IMAD.MOV.U32 R7, RZ, RZ, 0x1 ;  /* 0x00000001ff077424 */ /* 0x000fc600078e00ff */
[----:B------:R-:W-:Y:S02]  /*91e0*/  SEL R17, R19, R6, !P2 ;  /* 0x0000000613117207 */ /* 0x000fe40005000000 */
[----:B------:R-:W-:-:S07]  /*91f0*/  SEL R6, R6, R19, !P2 ;  /* 0x0000001306067207 */ /* 0x000fce0005000000 */
.L_x_184:
[----:B------:R-:W-:Y:S05]  /*9200*/  BSYNC B1 ;  /* 0x0000000000017941 */ /* 0x000fea0003800000 */
.L_x_183:
[----:B------:R-:W-:-:S13]  /*9210*/  LOP3.LUT P0, RZ, R7, 0xff, RZ, 0xc0, !PT ;  /* 0x000000ff07ff7812 */ /* 0x000fda000780c0ff */
[----:B------:R-:W-:Y:S05]  /*9220*/  @P0 BRA `(.L_x_187) ;  /* 0xfffffff4004c0947 */ /* 0x000fea000383ffff */
[----:B------:R-:W-:Y:S05]  /*9230*/  BSYNC B0 ;  /* 0x0000000000007941 */ /* 0x000fea0003800000 */
.L_x_176:
[----:B------:R-:W-:-:S03]  /*9240*/  UMOV UR8, 0xffffffff ;  /* 0xffffffff00087882 */ /* 0x000fc60000000000 */
[----:B------:R-:W-:Y:S05]  /*9250*/  BRA.DIV UR8, `(.L_x_188) ;  /* 0x0000000a08847947 */ /* 0x000fea000b800000 */
[----:B------:R-:W-:-:S13]  /*9260*/  ELECT P0, URZ, PT ;  /* 0x00000000003f782f */ /* 0x000fda0003800000 */
.L_x_212:
[----:B------:R-:W-:Y:S04]  /*9270*/  BSSY B0, `(.L_x_189) ;  /* 0x0000085000007945 */ /* 0x000fe80003800000 */
[----:B------:R-:W-:Y:S05]  /*9280*/  @!P0 BRA `(.L_x_190) ;  /* 0x00000008000c8947 */ /* 0x000fea0003800000 */
[----:B------:R-:W-:-:S04]  /*9290*/  LOP3.LUT R4, R4, 0x2, RZ, 0xfc, !PT ;  /* 0x0000000204047812 */ /* 0x000fc800078efcff */
[----:B------:R-:W-:-:S13]  /*92a0*/  ISETP.NE.AND P0, PT, R4, 0x3, PT ;  /* 0x000000030400780c */ /* 0x000fda0003f05270 */
[----:B------:R-:W-:Y:S05]  /*92b0*/  @!P0 BRA `(.L_x_191) ;  /* 0x0000000000048947 */ /* 0x000fea0003800000 */
[----:B------:R-:W-:Y:S01]  /*92c0*/  BPT.TRAP 0x1 ;  /* 0x000000040000795c */ /* 0x000fe20000300000 */
.L_x_191:
[----:B------:R-:W0:Y:S01]  /*92d0*/  S2R R3, SR_CgaCtaId ;  /* 0x0000000000037919 */ /* 0x000e220000008800 */
[----:B------:R-:W-:Y:S02]  /*92e0*/  MOV R0, 0x400 ;  /* 0x0000040000007802 */ /* 0x000fe40000000f00 */
[----:B------:R-:W-:Y:S02]  /*92f0*/  SHF.L.U32 R2, R5, 0x1f, RZ ;  /* 0x0000001f05027819 */ /* 0x000fe400000006ff */
[----:B0-----:R-:W-:-:S05]  /*9300*/  LEA R3, R3, R0, 0x18 ;  /* 0x0000000003037211 */ /* 0x001fca00078ec0ff */
[----:B------:R-:W-:-:S04]  /*9310*/  VIADD R3, R3, 0x70 ;  /* 0x0000007003037836 */ /* 0x000fc80000000000 */
[C---:B------:R-:W-:Y:S02]  /*9320*/  IMAD R7, R12.reuse, 0x8, R3 ;  /* 0x000000080c077824 */ /* 0x040fe400078e0203 */
[----:B------:R-:W-:Y:S02]  /*9330*/  VIADD R12, R12, 0x1 ;  /* 0x000000010c0c7836 */ /* 0x000fe40000000000 */
[----:B------:R-:W0:Y:S03]  /*9340*/  SYNCS.PHASECHK.TRANS64.TRYWAIT P0, [R7+URZ], R2 ;  /* 0x00000002070075a7 */ /* 0x000e26000800017f */
[----:B------:R-:W-:-:S04]  /*9350*/  ISETP.NE.AND P1, PT, R12, 0xe, PT ;  /* 0x0000000e0c00780c */ /* 0x000fc80003f25270 */
[----:B------:R-:W-:Y:S02]  /*9360*/  SEL R0, RZ, 0x1, P1 ;  /* 0x00000001ff007807 */ /* 0x000fe40000800000 */
[----:B------:R-:W-:Y:S02]  /*9370*/  SEL R12, R12, RZ, P1 ;  /* 0x000000ff0c0c7207 */ /* 0x000fe40000800000 */
[----:B------:R-:W-:-:S03]  /*9380*/  LOP3.LUT R5, R5, R0, RZ, 0x3c, !PT ;  /* 0x0000000005057212 */ /* 0x000fc600078e3cff */
[----:B------:R-:W-:Y:S01]  /*9390*/  IMAD R9, R12, 0x8, R3 ;  /* 0x000000080c097824 */ /* 0x000fe200078e0203 */
[----:B------:R-:W-:Y:S01]  /*93a0*/  SHF.L.U32 R4, R5, 0x1f, RZ ;  /* 0x0000001f05047819 */ /* 0x000fe200000006ff */
[----:B0-----:R-:W-:Y:S06]  /*93b0*/  @!P0 BRA `(.L_x_192) ;  /* 0x00000008004c8947 */ /* 0x001fec0003800000 */
.L_x_213:
[----:B------:R-:W1:Y:S01]  /*93c0*/  SYNCS.PHASECHK.TRANS64.TRYWAIT P0, [R9+URZ], R4 ;  /* 0x00000004090075a7 */ /* 0x000e62000800017f */
[----:B------:R-:W-:-:S05]  /*93d0*/  VIADD R0, R12, 0x1 ;  /* 0x000000010c007836 */ /* 0x000fca0000000000 */
[----:B------:R-:W-:-:S04]  /*93e0*/  ISETP.NE.AND P1, PT, R0, 0xe, PT ;  /* 0x0000000e0000780c */ /* 0x000fc80003f25270 */
[----:B0-----:R-:W-:Y:S02]  /*93f0*/  SEL R2, RZ, 0x1, P1 ;  /* 0x00000001ff027807 */ /* 0x001fe40000800000 */
[----:B------:R-:W-:Y:S02]  /*9400*/  SEL R0, R0, RZ, P1 ;  /* 0x000000ff00007207 */ /* 0x000fe40000800000 */
[----:B------:R-:W-:-:S03]  /*9410*/  LOP3.LUT R7, R5, R2, RZ, 0x3c, !PT ;  /* 0x0000000205077212 */ /* 0x000fc600078e3cff */
[----:B------:R-:W-:Y:S01]  /*9420*/  IMAD R6, R0, 0x8, R3 ;  /* 0x0000000800067824 */ /* 0x000fe200078e0203 */
[----:B------:R-:W-:Y:S01]  /*9430*/  SHF.L.U32 R5, R7, 0x1f, RZ ;  /* 0x0000001f07057819 */ /* 0x000fe200000006ff */
[----:B-1----:R-:W-:Y:S06]  /*9440*/  @!P0 BRA `(.L_x_193) ;  /* 0x00000008003c8947 */ /* 0x002fec0003800000 */
.L_x_214:
[----:B------:R-:W1:Y:S01]  /*9450*/  SYNCS.PHASECHK.TRANS64.TRYWAIT P0, [R6+URZ], R5 ;  /* 0x00000005060075a7 */ /* 0x000e62000800017f */
[----:B------:R-:W-:-:S05]  /*9460*/  VIADD R0, R0, 0x1 ;  /* 0x0000000100007836 */ /* 0x000fca0000000000 */
[----:B------:R-:W-:-:S04]  /*9470*/  ISETP.NE.AND P1, PT, R0, 0xe, PT ;  /* 0x0000000e0000780c */ /* 0x000fc80003f25270 */
[----:B------:R-:W-:Y:S02]  /*9480*/  SEL R2, RZ, 0x1, P1 ;  /* 0x00000001ff027807 */ /* 0x000fe40000800000 */
[----:B------:R-:W-:Y:S02]  /*9490*/  SEL R0, R0, RZ, P1 ;  /* 0x000000ff00007207 */ /* 0x000fe40000800000 */
[----:B------:R-:W-:-:S03]  /*94a0*/  LOP3.LUT R7, R7, R2, RZ, 0x3c, !PT ;  /* 0x0000000207077212 */ /* 0x000fc600078e3cff */
[----:B0-----:R-:W-:Y:S01]  /*94b0*/  IMAD R9, R0, 0x8, R3 ;  /* 0x0000000800097824 */ /* 0x001fe200078e0203 */
[----:B------:R-:W-:Y:S01]  /*94c0*/  SHF.L.U32 R4, R7, 0x1f, RZ ;  /* 0x0000001f07047819 */ /* 0x000fe200000006ff */
[----:B-1----:R-:W-:Y:S06]  /*94d0*/  @!P0 BRA `(.L_x_194) ;  /* 0x00000008002c8947 */ /* 0x002fec0003800000 */
.L_x_215:
        /* <DEDUP_REMOVED lines=9> */
.L_x_216:
        /* <DEDUP_REMOVED lines=9> */
.L_x_217:
        /* <DEDUP_REMOVED lines=9> */
.L_x_218:
        /* <DEDUP_REMOVED lines=9> */
.L_x_219:
        /* <DEDUP_REMOVED lines=9> */
.L_x_220:
        /* <DEDUP_REMOVED lines=9> */
.L_x_221:
        /* <DEDUP_REMOVED lines=9> */
.L_x_222:
        /* <DEDUP_REMOVED lines=9> */
.L_x_223:
        /* <DEDUP_REMOVED lines=9> */
.L_x_224:
[----:B------:R-:W1:Y:S01]  /*99f0*/  SYNCS.PHASECHK.TRANS64.TRYWAIT P0, [R6+URZ], R5 ;  /* 0x00000005060075a7 */ /* 0x000e62000800017f */
[----:B------:R-:W-:-:S05]  /*9a00*/  VIADD R0, R0, 0x1 ;  /* 0x0000000100007836 */ /* 0x000fca0000000000 */
[----:B------:R-:W-:-:S04]  /*9a10*/  ISETP.NE.AND P1, PT, R0, 0xe, PT ;  /* 0x0000000e0000780c */ /* 0x000fc80003f25270 */
[----:B------:R-:W-:Y:S02]  /*9a20*/  SEL R2, RZ, 0x1, P1 ;  /* 0x00000001ff027807 */ /* 0x000fe40000800000 */
[----:B------:R-:W-:Y:S02]  /*9a30*/  SEL R0, R0, RZ, P1 ;  /* 0x000000ff00007207 */ /* 0x000fe40000800000 */
[----:B------:R-:W-:Y:S01]  /*9a40*/  LOP3.LUT R2, R7, R2, RZ, 0x3c, !PT ;  /* 0x0000000207027212 */ /* 0x000fe200078e3cff */
[----:B-1----:R-:W-:Y:S06]  /*9a50*/  @!P0 BRA `(.L_x_204) ;  /* 0x0000000400948947 */ /* 0x002fec0003800000 */
.L_x_225:
[----:B------:R-:W-:Y:S01]  /*9a60*/  IMAD R3, R0, 0x8, R3 ;  /* 0x0000000800037824 */ /* 0x000fe200078e0203 */
[----:B------:R-:W-:-:S07]  /*9a70*/  SHF.L.U32 R0, R2, 0x1f, RZ ;  /* 0x0000001f02007819 */ /* 0x000fce00000006ff */
.L_x_205:
[----:B--2---:R2:W3:Y:S02]  /*9a80*/  SYNCS.PHASECHK.TRANS64.TRYWAIT P0, [R3+URZ], R0 ;  /* 0x00000000030075a7 */ /* 0x0044e4000800017f */
[----:B---3--:R-:W-:Y:S05]  /*9a90*/  @!P0 NANOSLEEP.SYNCS 0x989680 ;  /* 0x009896800000895d */ /* 0x008fea0003900000 */
[----:B------:R-:W3:Y:S02]  /*9aa0*/  @!P0 SYNCS.PHASECHK.TRANS64 P0, [R3+URZ], R0 ;  /* 0x00000000030085a7 */ /* 0x000ee4000800007f */
[----:B---3--:R-:W-:Y:S05]  /*9ab0*/  @!P0 BRA `(.L_x_205) ;  /* 0xfffffffc00f08947 */ /* 0x008fea000383ffff */
.L_x_190:
[----:B------:R-:W-:Y:S05]  /*9ac0*/  BSYNC B0 ;  /* 0x0000000000007941 */ /* 0x000fea0003800000 */
.L_x_189:
[----:B------:R-:W-:Y:S05]  /*9ad0*/  EXIT ;  /* 0x000000000000794d */ /* 0x000fea0003800000 */
.L_x_22:
[----:B-1----:R-:W-:-:S04]  /*9ae0*/  IMAD.U32 R13, RZ, RZ, UR6 ;  /* 0x00000006ff0d7e24 */ /* 0x002fc8000f8e00ff */
[----:B------:R1:W4:Y:S03]  /*9af0*/  SYNCS.PHASECHK.TRANS64.TRYWAIT P0, [R13+URZ], R12 ;  /* 0x0000000c0d0075a7 */ /* 0x000326000800017f */
[----:B----4-:R-:W-:Y:S05]  /*9b00*/  @!P0 NANOSLEEP.SYNCS 0x989680 ;  /* 0x009896800000895d */ /* 0x010fea0003900000 */
[----:B------:R-:W4:Y:S02]  /*9b10*/  @!P0 SYNCS.PHASECHK.TRANS64 P0, [R13+URZ], R12 ;  /* 0x0000000c0d0085a7 */ /* 0x000f24000800007f */
[----:B----4-:R-:W-:Y:S05]  /*9b20*/  @!P0 BRA `(.L_x_22) ;  /* 0xfffffffc00ec8947 */ /* 0x010fea000383ffff */
[----:B------:R-:W-:Y:S05]  /*9b30*/  BRA `(.L_x_21) ;  /* 0xffffff7c008c7947 */ /* 0x000fea000383ffff */
.L_x_28:
[----:B-1----:R-:W-:-:S04]  /*9b40*/  IMAD.U32 R145, RZ, RZ, UR12 ;  /* 0x0000000cff917e24 */ /* 0x002fc8000f8e00ff */
[----:B------:R1:W4:Y:S03]  /*9b50*/  SYNCS.PHASECHK.TRANS64.TRYWAIT P0, [R145+URZ], R140 ;  /* 0x0000008c910075a7 */ /* 0x000326000800017f */
[----:B----4-:R-:W-:Y:S05]  /*9b60*/  @!P0 NANOSLEEP.SYNCS 0x989680 ;  /* 0x009896800000895d */ /* 0x010fea0003900000 */
[----:B------:R-:W4:Y:S02]  /*9b70*/  @!P0 SYNCS.PHASECHK.TRANS64 P0, [R145+URZ], R140 ;  /* 0x0000008c910085a7 */ /* 0x000f24000800007f */
[----:B----4-:R-:W-:Y:S05]  /*9b80*/  @!P0 BRA `(.L_x_28) ;  /* 0xfffffffc00ec8947 */ /* 0x010fea000383ffff */
[----:B------:R-:W-:Y:S05]  /*9b90*/  BRA `(.L_x_27) ;  /* 0xffffff8400d07947 */ /* 0x000fea000383ffff */
.L_x_177:
[----:B------:R-:W-:Y:S01]  /*9ba0*/  BSSY B1, `(.L_x_206) ;  /* 0x0000006000017945 */ /* 0x000fe20003800000 */
[----:B------:R-:W-:-:S07]  /*9bb0*/  IMAD.MOV.U32 R7, RZ, RZ, -0x1 ;  /* 0xffffffffff077424 */ /* 0x000fce00078e00ff */
[----:B------:R-:W-:Y:S05]  /*9bc0*/  WARPSYNC.COLLECTIVE R7, `(.L_x_207) ;  /* 0x00000000070c7348 */ /* 0x000fea0003c00000 */
[----:B------:R-:W-:Y:S02]  /*9bd0*/  ELECT P0, UR62, PT ;  /* 0x00000000003e782f */ /* 0x000fe40003800000 */
[----:B------:R-:W-:Y:S01]  /*9be0*/  MOV R7, UR62 ;  /* 0x0000003e00077c02 */ /* 0x000fe20008000f00 */
[----:B------:R-:W-:Y:S10]  /*9bf0*/  ENDCOLLECTIVE ;  /* 0x000000000000791b */ /* 0x000ff40003800000 */
.L_x_207:
[----:B------:R-:W-:Y:S05]  /*9c00*/  BSYNC B1 ;  /* 0x0000000000017941 */ /* 0x000fea0003800000 */
.L_x_206:
[----:B------:R-:W-:Y:S05]  /*9c10*/  BRA `(.L_x_208) ;  /* 0xffffffe800dc7947 */ /* 0x000fea000383ffff */
.L_x_180:
[----:B0-----:R0:W1:Y:S02]  /*9c20*/  SYNCS.PHASECHK.TRANS64.TRYWAIT P0, [R18+URZ+0x70], R9 ;  /* 0x00007009120075a7 */ /* 0x001064000800017f */
[----:B-1----:R-:W-:Y:S05]  /*9c30*/  @!P0 NANOSLEEP.SYNCS 0x989680 ;  /* 0x009896800000895d */ /* 0x002fea0003900000 */
[----:B------:R-:W1:Y:S02]  /*9c40*/  @!P0 SYNCS.PHASECHK.TRANS64 P0, [R18+URZ+0x70], R9 ;  /* 0x00007009120085a7 */ /* 0x000e64000800007f */
[----:B-1----:R-:W-:Y:S05]  /*9c50*/  @!P0 BRA `(.L_x_180) ;  /* 0xfffffffc00f08947 */ /* 0x002fea000383ffff */
[----:B------:R-:W-:Y:S05]  /*9c60*/  BRA `(.L_x_209) ;  /* 0xffffffec00147947 */ /* 0x000fea000383ffff */
.L_x_188:
[----:B------:R-:W-:Y:S01]  /*9c70*/  BSSY B0, `(.L_x_210) ;  /* 0x0000006000007945 */ /* 0x000fe20003800000 */
[----:B------:R-:W-:-:S07]  /*9c80*/  IMAD.MOV.U32 R7, RZ, RZ, -0x1 ;  /* 0xffffffffff077424 */ /* 0x000fce00078e00ff */
[----:B------:R-:W-:Y:S05]  /*9c90*/  WARPSYNC.COLLECTIVE R7, `(.L_x_211) ;  /* 0x00000000070c7348 */ /* 0x000fea0003c00000 */
[----:B------:R-:W-:Y:S02]  /*9ca0*/  ELECT P0, UR62, PT ;  /* 0x00000000003e782f */ /* 0x000fe40003800000 */
[----:B------:R-:W-:Y:S01]  /*9cb0*/  MOV R7, UR62 ;  /* 0x0000003e00077c02 */ /* 0x000fe20008000f00 */
[----:B------:R-:W-:Y:S10]  /*9cc0*/  ENDCOLLECTIVE ;  /* 0x000000000000791b */ /* 0x000ff40003800000 */
.L_x_211:
[----:B------:R-:W-:Y:S05]  /*9cd0*/  BSYNC B0 ;  /* 0x0000000000007941 */ /* 0x000fea0003800000 */
.L_x_210:
[----:B------:R-:W-:Y:S05]  /*9ce0*/  BRA `(.L_x_212) ;  /* 0xfffffff400607947 */ /* 0x000fea000383ffff */
.L_x_192:
[----:B0-----:R0:W1:Y:S02]  /*9cf0*/  SYNCS.PHASECHK.TRANS64.TRYWAIT P0, [R7+URZ], R2 ;  /* 0x00000002070075a7 */ /* 0x001064000800017f */
[----:B-1----:R-:W-:Y:S05]  /*9d00*/  @!P0 NANOSLEEP.SYNCS 0x989680 ;  /* 0x009896800000895d */ /* 0x002fea0003900000 */
[----:B------:R-:W1:Y:S02]  /*9d10*/  @!P0 SYNCS.PHASECHK.TRANS64 P0, [R7+URZ], R2 ;  /* 0x00000002070085a7 */ /* 0x000e64000800007f */
[----:B-1----:R-:W-:Y:S05]  /*9d20*/  @!P0 BRA `(.L_x_192) ;  /* 0xfffffffc00f08947 */ /* 0x002fea000383ffff */
[----:B------:R-:W-:Y:S05]  /*9d30*/  BRA `(.L_x_213) ;  /* 0xfffffff400a07947 */ /* 0x000fea000383ffff */
.L_x_193:
[----:B0-----:R0:W1:Y:S02]  /*9d40*/  SYNCS.PHASECHK.TRANS64.TRYWAIT P0, [R9+URZ], R4 ;  /* 0x00000004090075a7 */ /* 0x001064000800017f */
[----:B-1----:R-:W-:Y:S05]  /*9d50*/  @!P0 NANOSLEEP.SYNCS 0x989680 ;  /* 0x009896800000895d */ /* 0x002fea0003900000 */
[----:B------:R-:W1:Y:S02]  /*9d60*/  @!P0 SYNCS.PHASECHK.TRANS64 P0, [R9+URZ], R4 ;  /* 0x00000004090085a7 */ /* 0x000e64000800007f */
[----:B-1----:R-:W-:Y:S05]  /*9d70*/  @!P0 BRA `(.L_x_193) ;  /* 0xfffffffc00f08947 */ /* 0x002fea000383ffff */
[----:B------:R-:W-:Y:S05]  /*9d80*/  BRA `(.L_x_214) ;  /* 0xfffffff400b07947 */ /* 0x000fea000383ffff */
.L_x_194:
[----:B0-----:R0:W1:Y:S02]  /*9d90*/  SYNCS.PHASECHK.TRANS64.TRYWAIT P0, [R6+URZ], R5 ;  /* 0x00000005060075a7 */ /* 0x001064000800017f */
[----:B-1----:R-:W-:Y:S05]  /*9da0*/  @!P0 NANOSLEEP.SYNCS 0x989680 ;  /* 0x009896800000895d */ /* 0x002fea0003900000 */
[----:B------:R-:W1:Y:S02]  /*9db0*/  @!P0 SYNCS.PHASECHK.TRANS64 P0, [R6+URZ], R5 ;  /* 0x00000005060085a7 */ /* 0x000e64000800007f */
[----:B-1----:R-:W-:Y:S05]  /*9dc0*/  @!P0 BRA `(.L_x_194) ;  /* 0xfffffffc00f08947 */ /* 0x002fea000383ffff */
[----:B------:R-:W-:Y:S05]  /*9dd0*/  BRA `(.L_x_215) ;  /* 0xfffffff400c07947 */ /* 0x000fea000383ffff */
.L_x_195:
[----:B0-----:R0:W1:Y:S02]  /*9de0*/  SYNCS.PHASECHK.TRANS64.TRYWAIT P0, [R9+URZ], R4 ;  /* 0x00000004090075a7 */ /* 0x001064000800017f */
[----:B-1----:R-:W-:Y:S05]  /*9df0*/  @!P0 NANOSLEEP.SYNCS 0x989680 ;  /* 0x009896800000895d */ /* 0x002fea0003900000 */
[----:B------:R-:W1:Y:S02]  /*9e00*/  @!P0 SYNCS.PHASECHK.TRANS64 P0, [R9+URZ], R4 ;  /* 0x00000004090085a7 */ /* 0x000e64000800007f */
[----:B-1----:R-:W-:Y:S05]  /*9e10*/  @!P0 BRA `(.L_x_195) ;  /* 0xfffffffc00f08947 */ /* 0x002fea000383ffff */
[----:B------:R-:W-:Y:S05]  /*9e20*/  BRA `(.L_x_216) ;  /* 0xfffffff400d07947 */ /* 0x000fea000383ffff */
.L_x_196:
[----:B0-----:R0:W1:Y:S02]  /*9e30*/  SYNCS.PHASECHK.TRANS64.TRYWAIT P0, [R6+URZ], R5 ;  /* 0x00000005060075a7 */ /* 0x001064000800017f */
[----:B-1----:R-:W-:Y:S05]  /*9e40*/  @!P0 NANOSLEEP.SYNCS 0x989680 ;  /* 0x009896800000895d */ /* 0x002fea0003900000 */
[----:B------:R-:W1:Y:S02]  /*9e50*/  @!P0 SYNCS.PHASECHK.TRANS64 P0, [R6+URZ], R5 ;  /* 0x00000005060085a7 */ /* 0x000e64000800007f */
[----:B-1----:R-:W-:Y:S05]  /*9e60*/  @!P0 BRA `(.L_x_196) ;  /* 0xfffffffc00f08947 */ /* 0x002fea000383ffff */
[----:B------:R-:W-:Y:S05]  /*9e70*/  BRA `(.L_x_217) ;  /* 0xfffffff400e07947 */ /* 0x000fea000383ffff */
.L_x_197:
[----:B0-----:R0:W1:Y:S02]  /*9e80*/  SYNCS.PHASECHK.TRANS64.TRYWAIT P0, [R9+URZ], R4 ;  /* 0x00000004090075a7 */ /* 0x001064000800017f */
[----:B-1----:R-:W-:Y:S05]  /*9e90*/  @!P0 NANOSLEEP.SYNCS 0x989680 ;  /* 0x009896800000895d */ /* 0x002fea0003900000 */
[----:B------:R-:W1:Y:S02]  /*9ea0*/  @!P0 SYNCS.PHASECHK.TRANS64 P0, [R9+URZ], R4 ;  /* 0x00000004090085a7 */ /* 0x000e64000800007f */
[----:B-1----:R-:W-:Y:S05]  /*9eb0*/  @!P0 BRA `(.L_x_197) ;  /* 0xfffffffc00f08947 */ /* 0x002fea000383ffff */
[----:B------:R-:W-:Y:S05]  /*9ec0*/  BRA `(.L_x_218) ;  /* 0xfffffff400f07947 */ /* 0x000fea000383ffff */
.L_x_198:
[----:B0-----:R0:W1:Y:S02]  /*9ed0*/  SYNCS.PHASECHK.TRANS64.TRYWAIT P0, [R6+URZ], R5 ;  /* 0x00000005060075a7 */ /* 0x001064000800017f */
[----:B-1----:R-:W-:Y:S05]  /*9ee0*/  @!P0 NANOSLEEP.SYNCS 0x989680 ;  /* 0x009896800000895d */ /* 0x002fea0003900000 */
[----:B------:R-:W1:Y:S02]  /*9ef0*/  @!P0 SYNCS.PHASECHK.TRANS64 P0, [R6+URZ], R5 ;  /* 0x00000005060085a7 */ /* 0x000e64000800007f */
[----:B-1----:R-:W-:Y:S05]  /*9f00*/  @!P0 BRA `(.L_x_198) ;  /* 0xfffffffc00f08947 */ /* 0x002fea000383ffff */
[----:B------:R-:W-:Y:S05]  /*9f10*/  BRA `(.L_x_219) ;  /* 0xfffffff800007947 */ /* 0x000fea000383ffff */
.L_x_199:
[----:B0-----:R0:W1:Y:S02]  /*9f20*/  SYNCS.PHASECHK.TRANS64.TRYWAIT P0, [R9+URZ], R4 ;  /* 0x00000004090075a7 */ /* 0x001064000800017f */
[----:B-1----:R-:W-:Y:S05]  /*9f30*/  @!P0 NANOSLEEP.SYNCS 0x989680 ;  /* 0x009896800000895d */ /* 0x002fea0003900000 */
[----:B------:R-:W1:Y:S02]  /*9f40*/  @!P0 SYNCS.PHASECHK.TRANS64 P0, [R9+URZ], R4 ;  /* 0x00000004090085a7 */ /* 0x000e64000800007f */
[----:B-1----:R-:W-:Y:S05]  /*9f50*/  @!P0 BRA `(.L_x_199) ;  /* 0xfffffffc00f08947 */ /* 0x002fea000383ffff */
[----:B------:R-:W-:Y:S05]  /*9f60*/  BRA `(.L_x_220) ;  /* 0xfffffff800107947 */ /* 0x000fea000383ffff */
.L_x_200:
[----:B0-----:R0:W1:Y:S02]  /*9f70*/  SYNCS.PHASECHK.TRANS64.TRYWAIT P0, [R6+URZ], R5 ;  /* 0x00000005060075a7 */ /* 0x001064000800017f */
[----:B-1----:R-:W-:Y:S05]  /*9f80*/  @!P0 NANOSLEEP.SYNCS 0x989680 ;  /* 0x009896800000895d */ /* 0x002fea0003900000 */
[----:B------:R-:W1:Y:S02]  /*9f90*/  @!P0 SYNCS.PHASECHK.TRANS64 P0, [R6+URZ], R5 ;  /* 0x00000005060085a7 */ /* 0x000e64000800007f */
[----:B-1----:R-:W-:Y:S05]  /*9fa0*/  @!P0 BRA `(.L_x_200) ;  /* 0xfffffffc00f08947 */ /* 0x002fea000383ffff */
[----:B------:R-:W-:Y:S05]  /*9fb0*/  BRA `(.L_x_221) ;  /* 0xfffffff800207947 */ /* 0x000fea000383ffff */
.L_x_201:
[----:B0-----:R0:W1:Y:S02]  /*9fc0*/  SYNCS.PHASECHK.TRANS64.TRYWAIT P0, [R9+URZ], R4 ;  /* 0x00000004090075a7 */ /* 0x001064000800017f */
[----:B-1----:R-:W-:Y:S05]  /*9fd0*/  @!P0 NANOSLEEP.SYNCS 0x989680 ;  /* 0x009896800000895d */ /* 0x002fea0003900000 */
[----:B------:R-:W1:Y:S02]  /*9fe0*/  @!P0 SYNCS.PHASECHK.TRANS64 P0, [R9+URZ], R4 ;  /* 0x00000004090085a7 */ /* 0x000e64000800007f */
[----:B-1----:R-:W-:Y:S05]  /*9ff0*/  @!P0 BRA `(.L_x_201) ;  /* 0xfffffffc00f08947 */ /* 0x002fea000383ffff */
[----:B------:R-:W-:Y:S05]  /*a000*/  BRA `(.L_x_222) ;  /* 0xfffffff800307947 */ /* 0x000fea000383ffff */
.L_x_202:
[----:B0-----:R0:W1:Y:S02]  /*a010*/  SYNCS.PHASECHK.TRANS64.TRYWAIT P0, [R6+URZ], R5 ;  /* 0x00000005060075a7 */ /* 0x001064000800017f */
[----:B-1----:R-:W-:Y:S05]  /*a020*/  @!P0 NANOSLEEP.SYNCS 0x989680 ;  /* 0x009896800000895d */ /* 0x002fea0003900000 */
[----:B------:R-:W1:Y:S02]  /*a030*/  @!P0 SYNCS.PHASECHK.TRANS64 P0, [R6+URZ], R5 ;  /* 0x00000005060085a7 */ /* 0x000e64000800007f */
[----:B-1----:R-:W-:Y:S05]  /*a040*/  @!P0 BRA `(.L_x_202) ;  /* 0xfffffffc00f08947 */ /* 0x002fea000383ffff */
[----:B------:R-:W-:Y:S05]  /*a050*/  BRA `(.L_x_223) ;  /* 0xfffffff800407947 */ /* 0x000fea000383ffff */
.L_x_203:
[----:B0-----:R0:W1:Y:S02]  /*a060*/  SYNCS.PHASECHK.TRANS64.TRYWAIT P0, [R9+URZ], R4 ;  /* 0x00000004090075a7 */ /* 0x001064000800017f */
[----:B-1----:R-:W-:Y:S05]  /*a070*/  @!P0 NANOSLEEP.SYNCS 0x989680 ;  /* 0x009896800000895d */ /* 0x002fea0003900000 */
[----:B------:R-:W1:Y:S02]  /*a080*/  @!P0 SYNCS.PHASECHK.TRANS64 P0, [R9+URZ], R4 ;  /* 0x00000004090085a7 */ /* 0x000e64000800007f */
[----:B-1----:R-:W-:Y:S05]  /*a090*/  @!P0 BRA `(.L_x_203) ;  /* 0xfffffffc00f08947 */ /* 0x002fea000383ffff */
[----:B------:R-:W-:Y:S05]  /*a0a0*/  BRA `(.L_x_224) ;  /* 0xfffffff800507947 */ /* 0x000fea000383ffff */
.L_x_204:
[----:B-1----:R1:W2:Y:S02]  /*a0b0*/  SYNCS.PHASECHK.TRANS64.TRYWAIT P0, [R6+URZ], R5 ;  /* 0x00000005060075a7 */ /* 0x0022a4000800017f */
[----:B--2---:R-:W-:Y:S05]  /*a0c0*/  @!P0 NANOSLEEP.SYNCS 0x989680 ;  /* 0x009896800000895d */ /* 0x004fea0003900000 */
[----:B------:R-:W2:Y:S02]  /*a0d0*/  @!P0 SYNCS.PHASECHK.TRANS64 P0, [R6+URZ], R5 ;  /* 0x00000005060085a7 */ /* 0x000ea4000800007f */
[----:B--2---:R-:W-:Y:S05]  /*a0e0*/  @!P0 BRA `(.L_x_204) ;  /* 0xfffffffc00f08947 */ /* 0x004fea000383ffff */
[----:B------:R-:W-:Y:S05]  /*a0f0*/  BRA `(.L_x_225) ;  /* 0xfffffff800587947 */ /* 0x000fea000383ffff */
.L_x_226:
[----:B------:R-:W-:-:S00]  /*a100*/  BRA `(.L_x_226) ;  /* 0xfffffffc00fc7947 */ /* 0x000fc0000383ffff */
[----:B------:R-:W-:-:S00]  /*a110*/  NOP ;  /* 0x0000000000007918 */ /* 0x000fc00000000000 */
        /* <DEDUP_REMOVED lines=14> */
.L_x_227:


//--------------------- .nv.shared._ZN7cutlass13device_kernelINS_4gemm6kernel13GemmUniversalIN4cute5tupleIJiiiiEEENS1_10collective13CollectiveMmaINS1_37MainloopSm90TmaGmmaWarpSpecializedFP8ILi14ENS5_IJNS4_1CILi8EEENSA_ILi1EEESC_EEENS1_35KernelTmaWarpSpecializedCooperativeEEENS5_IJNSA_ILi128EEESG_NSA_ILi64EEEEEENS_12float_e5m2_tENS5_IJlSC_lEEESJ_SK_NS4_8TiledMMAINS4_8MMA_AtomIJNS4_4SM904GMMA31MMA_64x128x32_F32E5M2E5M2_SS_TNILNSO_7ScaleInE1ELSQ_1EEEEEENS4_6LayoutINS5_IJNSA_ILi2EEESC_SC_EEENS5_IJSC_NSA_ILi0EEESW_EEEEENS5_IJNS4_10UnderscoreESZ_SZ_EEEEENS4_13SM90_TMA_LOADENS4_14ComposedLayoutINS4_7SwizzleILi2ELi4ELi3EEENS4_18smem_ptr_flag_bitsILi8EEENST_INS5_IJSB_SH_EEENS5_IJSH_SC_EEEEEEEvNS4_8identityENS4_23SM90_TMA_LOAD_MULTICASTES1B_vS1C_EENS_8epilogue10collective6detail29Sm90TmaWarpSpecializedAdapterINS1G_15DefaultEpilogueISJ_SK_SK_NS1F_6thread17LinearCombinationISJ_Li1EffLNS1K_9ScaleType4KindE0ELNS_15FloatRoundStyleE2ESJ_EENS1_15EpilogueDefaultEEEEEvvEEEEvNT_6ParamsE --------------------------
	.section	.nv.shared._ZN7cutlass13device_kernelINS_4gemm6kernel13GemmUniversalIN4cute5tupleIJiiiiEEENS1_10collective13CollectiveMmaINS1_37MainloopSm90TmaGmmaWarpSpecializedFP8ILi14ENS5_IJNS4_1CILi8EEENSA_ILi1EEESC_EEENS1_35KernelTmaWarpSpecializedCooperativeEEENS5_IJNSA_ILi128EEESG_NSA_ILi64EEEEEENS_12float_e5m2_tENS5_IJlSC_lEEESJ_SK_NS4_8TiledMMAINS4_8MMA_AtomIJNS4_4SM904GMMA31MMA_64x128x32_F32E5M2E5M2_SS_TNILNSO_7ScaleInE1ELSQ_1EEEEEENS4_6LayoutINS5_IJNSA_ILi2EEESC_SC_EEENS5_IJSC_NSA_ILi0EEESW_EEEEENS5_IJNS4_10UnderscoreESZ_SZ_EEEEENS4_13SM90_TMA_LOADENS4_14ComposedLayoutINS4_7SwizzleILi2ELi4ELi3EEENS4_18smem_ptr_flag_bitsILi8EEENST_INS5_IJSB_SH_EEENS5_IJSH_SC_EEEEEEEvNS4_8identityENS4_23SM90_TMA_LOAD_MULTICASTES1B_vS1C_EENS_8epilogue10collective6detail29Sm90TmaWarpSpecializedAdapterINS1G_15DefaultEpilogueISJ_SK_SK_NS1F_6thread17LinearCombinationISJ_Li1EffLNS1K_9ScaleType4KindE0ELNS_15FloatRoundStyleE2ESJ_EENS1_15EpilogueDefaultEEEEEvvEEEEvNT_6ParamsE,"aw",@nobits
	.sectionflags	@""
	.align	16
	.zero		1024


//--------------------- .nv.shared.reserved.0     --------------------------
	.section	.nv.shared.reserved.0,"aw",@nobits
	.weak		__nv_reservedSMEM_offset_0_alias
	.size		__nv_reservedSMEM_offset_0_alias, 0, 0
	.other		__nv_reservedSMEM_offset_0_alias,@"STO_CUDA_RESERVED_SHARED STV_DEFAULT"
__nv_reservedSMEM_offset_0_alias:
	.zero		0


//--------------------- .nv.global                --------------------------
	.section	.nv.global,"aw",@nobits
.nv.global:
	.type		_ZN40_INTERNAL_b79c025e_4_k_cu_2bd031fb_210954cute1_E,@object
	.size		_ZN40_INTERNAL_b79c025e_4_k_cu_2bd031fb_210954cute1_E,(_ZN40_INTERNAL_b79c025e_4_k_cu_2bd031fb_210954cuda3std3__45__cpo6cbeginE - _ZN40_INTERNAL_b79c025e_4_k_cu_2bd031fb_210954cute1_E)
_ZN40_INTERNAL_b79c025e_4_k_cu_2bd031fb_210954cute1_E:
	.zero		1
	.type		_ZN40_INTERNAL_b79c025e_4_k_cu_2bd031fb_210954cuda3std3__45__cpo6cbeginE,@object
	.size		_ZN40_INTERNAL_b79c025e_4_k_cu_2bd031fb_210954cuda3std3__45__cpo6cbeginE,(_ZN40_INTERNAL_b79c025e_4_k_cu_2bd031fb_210954cuda3std3__48in_placeE - _ZN40_INTERNAL_b79c025e_4_k_cu_2bd031fb_210954cuda3std3__45__cpo6cbeginE)
_ZN40_INTERNAL_b79c025e_4_k_cu_2bd031fb_210954cuda3std3__45__cpo6cbeginE:
	.zero		1
	.type		_ZN40_INTERNAL_b79c025e_4_k_cu_2bd031fb_210954cuda3std3__48in_placeE,@object
	.size		_ZN40_INTERNAL_b79c025e_4_k_cu_2bd031fb_210954cuda3std3__48in_placeE,(_ZN40_INTERNAL_b79c025e_4_k_cu_2bd031fb_210954cuda3std6ranges3__45__cpo9iter_moveE - _ZN40_INTERNAL_b79c025e_4_k_cu_2bd031fb_210954cuda3std3__48in_placeE)
_ZN40_INTERNAL_b79c025e_4_k_cu_2bd031fb_210954cuda3std3__48in_placeE:
	.zero		1
	.type		_ZN40_INTERNAL_b79c025e_4_k_cu_2bd031fb_210954cuda3std6ranges3__45__cpo9iter_moveE,@object
	.size		_ZN40_INTERNAL_b79c025e_4_k_cu_2bd031fb_210954cuda3std6ranges3__45__cpo9iter_moveE,(_ZN40_INTERNAL_b79c025e_4_k_cu_2bd031fb_210954cuda3std3__45__cpo5beginE - _ZN40_INTERNAL_b79c025e_4_k_cu_2bd031fb_210954cuda3std6ranges3__45__cpo9iter_moveE)
_ZN40_INTERNAL_b79c025e_4_k_cu_2bd031fb_210954cuda3std6ranges3__45__cpo9iter_moveE:
	.zero		1
	.type		_ZN40_INTERNAL_b79c025e_4_k_cu_2bd031fb_210954cuda3std3__45__cpo5beginE,@object
	.size		_ZN40_INTERNAL_b79c025e_4_k_cu_2bd031fb_210954cuda3std3__45__cpo5beginE,(_ZN40_INTERNAL_b79c025e_4_k_cu_2bd031fb_210954cuda3std3__442_GLOBAL__N__b79c025e_4_k_cu_2bd031fb_210956ignoreE - _ZN40_INTERNAL_b79c025e_4_k_cu_2bd031fb_210954cuda3std3__45__cpo5beginE)
_ZN40_INTERNAL_b79c025e_4_k_cu_2bd031fb_210954cuda3std3__45__cpo5beginE:
	.zero		1
	.type		_ZN40_INTERNAL_b79c025e_4_k_cu_2bd031fb_210954cuda3std3__442_GLOBAL__N__b79c025e_4_k_cu_2bd031fb_210956ignoreE,@object
	.size		_ZN40_INTERNAL_b79c025e_4_k_cu_2bd031fb_210954cuda3std3__442_GLOBAL__N__b79c025e_4_k_cu_2bd031fb_210956ignoreE,(_ZN40_INTERNAL_b79c025e_4_k_cu_2bd031fb_210954cute7productE - _ZN40_INTERNAL_b79c025e_4_k_cu_2bd031fb_210954cuda3std3__442_GLOBAL__N__b79c025e_4_k_cu_2bd031fb_210956ignoreE)
_ZN40_INTERNAL_b79c025e_4_k_cu_2bd031fb_210954cuda3std3__442_GLOBAL__N__b79c025e_4_k_cu_2bd031fb_210956ignoreE:
	.zero		1
	.type		_ZN40_INTERNAL_b79c025e_4_k_cu_2bd031fb_210954cute7productE,@object
	.size		_ZN40_INTERNAL_b79c025e_4_k_cu_2bd031fb_210954cute7productE,(_ZN40_INTERNAL_b79c025e_4_k_cu_2bd031fb_210954cuda3std3__45__cpo3endE - _ZN40_INTERNAL_b79c025e_4_k_cu_2bd031fb_210954cute7productE)
_ZN40_INTERNAL_b79c025e_4_k_cu_2bd031fb_210954cute7productE:
	.zero		1
	.type		_ZN40_INTERNAL_b79c025e_4_k_cu_2bd031fb_210954cuda3std3__45__cpo3endE,@object
	.size		_ZN40_INTERNAL_b79c025e_4_k_cu_2bd031fb_210954cuda3std3__45__cpo3endE,(_ZN40_INTERNAL_b79c025e_4_k_cu_2bd031fb_210954cuda3std3__419piecewise_constructE - _ZN40_INTERNAL_b79c025e_4_k_cu_2bd031fb_210954cuda3std3__45__cpo3endE)
_ZN40_INTERNAL_b79c025e_4_k_cu_2bd031fb_210954cuda3std3__45__cpo3endE:
	.zero		1
	.type		_ZN40_INTERNAL_b79c025e_4_k_cu_2bd031fb_210954cuda3std3__419piecewise_constructE,@object
	.size		_ZN40_INTERNAL_b79c025e_4_k_cu_2bd031fb_210954cuda3std3__419piecewise_constructE,(_ZN40_INTERNAL_b79c025e_4_k_cu_2bd031fb_210954cuda3std3__45__cpo4cendE - _ZN40_INTERNAL_b79c025e_4_k_cu_2bd031fb_210954cuda3std3__419piecewise_constructE)
_ZN40_INTERNAL_b79c025e_4_k_cu_2bd031fb_210954cuda3std3__419piecewise_constructE:
	.zero		1
	.type		_ZN40_INTERNAL_b79c025e_4_k_cu_2bd031fb_210954cuda3std3__45__cpo4cendE,@object
	.size		_ZN40_INTERNAL_b79c025e_4_k_cu_2bd031fb_210954cuda3std3__45__cpo4cendE,(_ZN40_INTERNAL_b79c025e_4_k_cu_2bd031fb_210954cuda3std6ranges3__45__cpo4swapE - _ZN40_INTERNAL_b79c025e_4_k_cu_2bd031fb_210954cuda3std3__45__cpo4cendE)
_ZN40_INTERNAL_b79c025e_4_k_cu_2bd031fb_210954cuda3std3__45__cpo4cendE:
	.zero		1
	.type		_ZN40_INTERNAL_b79c025e_4_k_cu_2bd031fb_210954cuda3std6ranges3__45__cpo4swapE,@object
	.size		_ZN40_INTERNAL_b79c025e_4_k_cu_2bd031fb_210954cuda3std6ranges3__45__cpo4swapE,(.L_7 - _ZN40_INTERNAL_b79c025e_4_k_cu_2bd031fb_210954cuda3std6ranges3__45__cpo4swapE)
_ZN40_INTERNAL_b79c025e_4_k_cu_2bd031fb_210954cuda3std6ranges3__45__cpo4swapE:
	.zero		1
.L_7:


//--------------------- .nv.constant0._ZN7cutlass13device_kernelINS_4gemm6kernel13GemmUniversalIN4cute5tupleIJiiiiEEENS1_10collective13CollectiveMmaINS1_37MainloopSm90TmaGmmaWarpSpecializedFP8ILi14ENS5_IJNS4_1CILi8EEENSA_ILi1EEESC_EEENS1_35KernelTmaWarpSpecializedCooperativeEEENS5_IJNSA_ILi128EEESG_NSA_ILi64EEEEEENS_12float_e5m2_tENS5_IJlSC_lEEESJ_SK_NS4_8TiledMMAINS4_8MMA_AtomIJNS4_4SM904GMMA31MMA_64x128x32_F32E5M2E5M2_SS_TNILNSO_7ScaleInE1ELSQ_1EEEEEENS4_6LayoutINS5_IJNSA_ILi2EEESC_SC_EEENS5_IJSC_NSA_ILi0EEESW_EEEEENS5_IJNS4_10UnderscoreESZ_SZ_EEEEENS4_13SM90_TMA_LOADENS4_14ComposedLayoutINS4_7SwizzleILi2ELi4ELi3EEENS4_18smem_ptr_flag_bitsILi8EEENST_INS5_IJSB_SH_EEENS5_IJSH_SC_EEEEEEEvNS4_8identityENS4_23SM90_TMA_LOAD_MULTICASTES1B_vS1C_EENS_8epilogue10collective6detail29Sm90TmaWarpSpecializedAdapterINS1G_15DefaultEpilogueISJ_SK_SK_NS1F_6thread17LinearCombinationISJ_Li1EffLNS1K_9ScaleType4KindE0ELNS_15FloatRoundStyleE2ESJ_EENS1_15EpilogueDefaultEEEEEvvEEEEvNT_6ParamsE --------------------------
	.section	.nv.constant0._ZN7cutlass13device_kernelINS_4gemm6kernel13GemmUniversalIN4cute5tupleIJiiiiEEENS1_10collective13CollectiveMmaINS1_37MainloopSm90TmaGmmaWarpSpecializedFP8ILi14ENS5_IJNS4_1CILi8EEENSA_ILi1EEESC_EEENS1_35KernelTmaWarpSpecializedCooperativeEEENS5_IJNSA_ILi128EEESG_NSA_ILi64EEEEEENS_12float_e5m2_tENS5_IJlSC_lEEESJ_SK_NS4_8TiledMMAINS4_8MMA_AtomIJNS4_4SM904GMMA31MMA_64x128x32_F32E5M2E5M2_SS_TNILNSO_7ScaleInE1ELSQ_1EEEEEENS4_6LayoutINS5_IJNSA_ILi2EEESC_SC_EEENS5_IJSC_NSA_ILi0EEESW_EEEEENS5_IJNS4_10UnderscoreESZ_SZ_EEEEENS4_13SM90_TMA_LOADENS4_14ComposedLayoutINS4_7SwizzleILi2ELi4ELi3EEENS4_18smem_ptr_flag_bitsILi8EEENST_INS5_IJSB_SH_EEENS5_IJSH_SC_EEEEEEEvNS4_8identityENS4_23SM90_TMA_LOAD_MULTICASTES1B_vS1C_EENS_8epilogue10collective6detail29Sm90TmaWarpSpecializedAdapterINS1G_15DefaultEpilogueISJ_SK_SK_NS1F_6thread17LinearCombinationISJ_Li1EffLNS1K_9ScaleType4KindE0ELNS_15FloatRoundStyleE2ESJ_EENS1_15EpilogueDefaultEEEEEvvEEEEvNT_6ParamsE,"a",@progbits
	.sectionflags	@""
	.align	4
.nv.constant0._ZN7cutlass13device_kernelINS_4gemm6kernel13GemmUniversalIN4cute5tupleIJiiiiEEENS1_10collective13CollectiveMmaINS1_37MainloopSm90TmaGmmaWarpSpecializedFP8ILi14ENS5_IJNS4_1CILi8EEENSA_ILi1EEESC_EEENS1_35KernelTmaWarpSpecializedCooperativeEEENS5_IJNSA_ILi128EEESG_NSA_ILi64EEEEEENS_12float_e5m2_tENS5_IJlSC_lEEESJ_SK_NS4_8TiledMMAINS4_8MMA_AtomIJNS4_4SM904GMMA31MMA_64x128x32_F32E5M2E5M2_SS_TNILNSO_7ScaleInE1ELSQ_1EEEEEENS4_6LayoutINS5_IJNSA_ILi2EEESC_SC_EEENS5_IJSC_NSA_ILi0EEESW_EEEEENS5_IJNS4_10UnderscoreESZ_SZ_EEEEENS4_13SM90_TMA_LOADENS4_14ComposedLayoutINS4_7SwizzleILi2ELi4ELi3EEENS4_18smem_ptr_flag_bitsILi8EEENST_INS5_IJSB_SH_EEENS5_IJSH_SC_EEEEEEEvNS4_8identityENS4_23SM90_TMA_LOAD_MULTICASTES1B_vS1C_EENS_8epilogue10collective6detail29Sm90TmaWarpSpecializedAdapterINS1G_15DefaultEpilogueISJ_SK_SK_NS1F_6thread17LinearCombinationISJ_Li1EffLNS1K_9ScaleType4KindE0ELNS_15FloatRoundStyleE2ESJ_EENS1_15EpilogueDefaultEEEEEvvEEEEvNT_6ParamsE:
	.zero		1664


//--------------------- SYMBOLS --------------------------

	.type		.nv.reservedSmem.offset0,@object
	.size		.nv.reservedSmem.offset0,0x4
